//
// Generated by NVIDIA NVVM Compiler
//
// Compiler Build ID: CL-36424714
// Cuda compilation tools, release 13.0, V13.0.88
// Based on NVVM 20.0.0
//

.version 9.0
.target sm_100
.address_size 64

	// .globl	_Z28D_heapBasedButterflyCountingPxPiS0_iiiiiPyS0_S0_ii
// _ZZ28D_heapBasedButterflyCountingPxPiS0_iiiiiPyS0_S0_iiE11sharedCount has been demoted
// _ZZ28D_heapBasedButterflyCountingPxPiS0_iiiiiPyS0_S0_iiE1a has been demoted
.global .align 1 .b8 _ZN34_INTERNAL_555330fe_4_k_cu_c87a800c4cuda3std3__45__cpo5beginE[1];
.global .align 1 .b8 _ZN34_INTERNAL_555330fe_4_k_cu_c87a800c4cuda3std3__45__cpo3endE[1];
.global .align 1 .b8 _ZN34_INTERNAL_555330fe_4_k_cu_c87a800c4cuda3std3__45__cpo6cbeginE[1];
.global .align 1 .b8 _ZN34_INTERNAL_555330fe_4_k_cu_c87a800c4cuda3std3__45__cpo4cendE[1];
.global .align 1 .b8 _ZN34_INTERNAL_555330fe_4_k_cu_c87a800c4cuda3std3__45__cpo6rbeginE[1];
.global .align 1 .b8 _ZN34_INTERNAL_555330fe_4_k_cu_c87a800c4cuda3std3__45__cpo4rendE[1];
.global .align 1 .b8 _ZN34_INTERNAL_555330fe_4_k_cu_c87a800c4cuda3std3__45__cpo7crbeginE[1];
.global .align 1 .b8 _ZN34_INTERNAL_555330fe_4_k_cu_c87a800c4cuda3std3__45__cpo5crendE[1];
.global .align 1 .b8 _ZN34_INTERNAL_555330fe_4_k_cu_c87a800c4cuda3std3__436_GLOBAL__N__555330fe_4_k_cu_c87a800c6ignoreE[1];
.global .align 1 .b8 _ZN34_INTERNAL_555330fe_4_k_cu_c87a800c4cuda3std3__419piecewise_constructE[1];
.global .align 1 .b8 _ZN34_INTERNAL_555330fe_4_k_cu_c87a800c4cuda3std3__48in_placeE[1];
.global .align 1 .b8 _ZN34_INTERNAL_555330fe_4_k_cu_c87a800c4cuda3std3__420unreachable_sentinelE[1];
.global .align 1 .b8 _ZN34_INTERNAL_555330fe_4_k_cu_c87a800c4cuda3std3__47nulloptE[1];
.global .align 1 .b8 _ZN34_INTERNAL_555330fe_4_k_cu_c87a800c4cuda3std3__48unexpectE[1];
.global .align 1 .b8 _ZN34_INTERNAL_555330fe_4_k_cu_c87a800c4cuda3std6ranges3__45__cpo4swapE[1];
.global .align 1 .b8 _ZN34_INTERNAL_555330fe_4_k_cu_c87a800c4cuda3std6ranges3__45__cpo9iter_moveE[1];
.global .align 1 .b8 _ZN34_INTERNAL_555330fe_4_k_cu_c87a800c4cuda3std6ranges3__45__cpo5beginE[1];
.global .align 1 .b8 _ZN34_INTERNAL_555330fe_4_k_cu_c87a800c4cuda3std6ranges3__45__cpo3endE[1];
.global .align 1 .b8 _ZN34_INTERNAL_555330fe_4_k_cu_c87a800c4cuda3std6ranges3__45__cpo6cbeginE[1];
.global .align 1 .b8 _ZN34_INTERNAL_555330fe_4_k_cu_c87a800c4cuda3std6ranges3__45__cpo4cendE[1];
.global .align 1 .b8 _ZN34_INTERNAL_555330fe_4_k_cu_c87a800c4cuda3std6ranges3__45__cpo7advanceE[1];
.global .align 1 .b8 _ZN34_INTERNAL_555330fe_4_k_cu_c87a800c4cuda3std6ranges3__45__cpo9iter_swapE[1];
.global .align 1 .b8 _ZN34_INTERNAL_555330fe_4_k_cu_c87a800c4cuda3std6ranges3__45__cpo4nextE[1];
.global .align 1 .b8 _ZN34_INTERNAL_555330fe_4_k_cu_c87a800c4cuda3std6ranges3__45__cpo4prevE[1];
.global .align 1 .b8 _ZN34_INTERNAL_555330fe_4_k_cu_c87a800c4cuda3std6ranges3__45__cpo4dataE[1];
.global .align 1 .b8 _ZN34_INTERNAL_555330fe_4_k_cu_c87a800c4cuda3std6ranges3__45__cpo5cdataE[1];
.global .align 1 .b8 _ZN34_INTERNAL_555330fe_4_k_cu_c87a800c4cuda3std6ranges3__45__cpo4sizeE[1];
.global .align 1 .b8 _ZN34_INTERNAL_555330fe_4_k_cu_c87a800c4cuda3std6ranges3__45__cpo5ssizeE[1];
.global .align 1 .b8 _ZN34_INTERNAL_555330fe_4_k_cu_c87a800c4cuda3std6ranges3__45__cpo8distanceE[1];
.global .align 1 .b8 _ZN34_INTERNAL_555330fe_4_k_cu_c87a800c6thrust24THRUST_300001_SM_1000_NS6system6detail10sequential3seqE[1];
.global .align 1 .b8 _ZN34_INTERNAL_555330fe_4_k_cu_c87a800c6thrust24THRUST_300001_SM_1000_NS12placeholders2_1E[1];
.global .align 1 .b8 _ZN34_INTERNAL_555330fe_4_k_cu_c87a800c6thrust24THRUST_300001_SM_1000_NS12placeholders2_2E[1];
.global .align 1 .b8 _ZN34_INTERNAL_555330fe_4_k_cu_c87a800c6thrust24THRUST_300001_SM_1000_NS12placeholders2_3E[1];
.global .align 1 .b8 _ZN34_INTERNAL_555330fe_4_k_cu_c87a800c6thrust24THRUST_300001_SM_1000_NS12placeholders2_4E[1];
.global .align 1 .b8 _ZN34_INTERNAL_555330fe_4_k_cu_c87a800c6thrust24THRUST_300001_SM_1000_NS12placeholders2_5E[1];
.global .align 1 .b8 _ZN34_INTERNAL_555330fe_4_k_cu_c87a800c6thrust24THRUST_300001_SM_1000_NS12placeholders2_6E[1];
.global .align 1 .b8 _ZN34_INTERNAL_555330fe_4_k_cu_c87a800c6thrust24THRUST_300001_SM_1000_NS12placeholders2_7E[1];
.global .align 1 .b8 _ZN34_INTERNAL_555330fe_4_k_cu_c87a800c6thrust24THRUST_300001_SM_1000_NS12placeholders2_8E[1];
.global .align 1 .b8 _ZN34_INTERNAL_555330fe_4_k_cu_c87a800c6thrust24THRUST_300001_SM_1000_NS12placeholders2_9E[1];
.global .align 1 .b8 _ZN34_INTERNAL_555330fe_4_k_cu_c87a800c6thrust24THRUST_300001_SM_1000_NS12placeholders3_10E[1];

.visible .entry _Z28D_heapBasedButterflyCountingPxPiS0_iiiiiPyS0_S0_ii(
	.param .u64 .ptr .align 1 _Z28D_heapBasedButterflyCountingPxPiS0_iiiiiPyS0_S0_ii_param_0,
	.param .u64 .ptr .align 1 _Z28D_heapBasedButterflyCountingPxPiS0_iiiiiPyS0_S0_ii_param_1,
	.param .u64 .ptr .align 1 _Z28D_heapBasedButterflyCountingPxPiS0_iiiiiPyS0_S0_ii_param_2,
	.param .u32 _Z28D_heapBasedButterflyCountingPxPiS0_iiiiiPyS0_S0_ii_param_3,
	.param .u32 _Z28D_heapBasedButterflyCountingPxPiS0_iiiiiPyS0_S0_ii_param_4,
	.param .u32 _Z28D_heapBasedButterflyCountingPxPiS0_iiiiiPyS0_S0_ii_param_5,
	.param .u32 _Z28D_heapBasedButterflyCountingPxPiS0_iiiiiPyS0_S0_ii_param_6,
	.param .u32 _Z28D_heapBasedButterflyCountingPxPiS0_iiiiiPyS0_S0_ii_param_7,
	.param .u64 .ptr .align 1 _Z28D_heapBasedButterflyCountingPxPiS0_iiiiiPyS0_S0_ii_param_8,
	.param .u64 .ptr .align 1 _Z28D_heapBasedButterflyCountingPxPiS0_iiiiiPyS0_S0_ii_param_9,
	.param .u64 .ptr .align 1 _Z28D_heapBasedButterflyCountingPxPiS0_iiiiiPyS0_S0_ii_param_10,
	.param .u32 _Z28D_heapBasedButterflyCountingPxPiS0_iiiiiPyS0_S0_ii_param_11,
	.param .u32 _Z28D_heapBasedButterflyCountingPxPiS0_iiiiiPyS0_S0_ii_param_12
)
{
	.local .align 8 .b8 	__local_depot0[264];
	.reg .b64 	%SP;
	.reg .b64 	%SPL;
	.reg .pred 	%p<118>;
	.reg .b32 	%r<370>;
	.reg .b64 	%rd<806>;
	// demoted variable
	.shared .align 8 .u64 _ZZ28D_heapBasedButterflyCountingPxPiS0_iiiiiPyS0_S0_iiE11sharedCount;
	// demoted variable
	.shared .align 4 .b8 _ZZ28D_heapBasedButterflyCountingPxPiS0_iiiiiPyS0_S0_iiE1a[400];
	mov.u64 	%SPL, __local_depot0;
	ld.param.u64 	%rd309, [_Z28D_heapBasedButterflyCountingPxPiS0_iiiiiPyS0_S0_ii_param_0];
	ld.param.u64 	%rd306, [_Z28D_heapBasedButterflyCountingPxPiS0_iiiiiPyS0_S0_ii_param_1];
	ld.param.u64 	%rd307, [_Z28D_heapBasedButterflyCountingPxPiS0_iiiiiPyS0_S0_ii_param_2];
	ld.param.u32 	%r185, [_Z28D_heapBasedButterflyCountingPxPiS0_iiiiiPyS0_S0_ii_param_3];
	ld.param.u32 	%r186, [_Z28D_heapBasedButterflyCountingPxPiS0_iiiiiPyS0_S0_ii_param_4];
	ld.param.u32 	%r187, [_Z28D_heapBasedButterflyCountingPxPiS0_iiiiiPyS0_S0_ii_param_5];
	ld.param.u64 	%rd308, [_Z28D_heapBasedButterflyCountingPxPiS0_iiiiiPyS0_S0_ii_param_8];
	ld.param.u32 	%r188, [_Z28D_heapBasedButterflyCountingPxPiS0_iiiiiPyS0_S0_ii_param_11];
	ld.param.u32 	%r189, [_Z28D_heapBasedButterflyCountingPxPiS0_iiiiiPyS0_S0_ii_param_12];
	cvta.to.global.u64 	%rd1, %rd307;
	cvta.to.global.u64 	%rd2, %rd306;
	cvta.to.global.u64 	%rd3, %rd309;
	add.u64 	%rd4, %SPL, 0;
	add.u64 	%rd5, %SPL, 0;
	mov.u32 	%r1, %tid.x;
	setp.ne.s32 	%p1, %r1, 0;
	@%p1 bra 	$L__BB0_2;
	mov.b64 	%rd312, 0;
	st.shared.u64 	[_ZZ28D_heapBasedButterflyCountingPxPiS0_iiiiiPyS0_S0_iiE11sharedCount], %rd312;
$L__BB0_2:
	add.s32 	%r2, %r187, %r186;
	mov.u32 	%r3, %ntid.x;
	div.u32 	%r190, %r3, %r2;
	mov.u32 	%r4, %ctaid.x;
	div.u32 	%r5, %r1, %r2;
	mad.lo.s32 	%r191, %r190, %r4, %r5;
	mov.u32 	%r6, %nctaid.x;
	mul.lo.s32 	%r192, %r190, %r6;
	div.u32 	%r7, %r185, %r192;
	mul.lo.s32 	%r8, %r7, %r191;
	setp.gt.u32 	%p2, %r1, 99;
	@%p2 bra 	$L__BB0_4;
	shl.b32 	%r193, %r1, 2;
	mov.u32 	%r194, _ZZ28D_heapBasedButterflyCountingPxPiS0_iiiiiPyS0_S0_iiE1a;
	add.s32 	%r195, %r194, %r193;
	mov.b32 	%r196, 0;
	st.shared.u32 	[%r195], %r196;
$L__BB0_4:
	bar.sync 	0;
	rem.u32 	%r9, %r1, %r2;
	setp.ge.u32 	%p3, %r9, %r186;
	@%p3 bra 	$L__BB0_109;
	mul.lo.s32 	%r247, %r4, %r3;
	div.u32 	%r248, %r247, %r2;
	add.s32 	%r249, %r5, %r188;
	add.s32 	%r308, %r249, %r248;
	setp.ge.s32 	%p28, %r308, %r189;
	mov.b64 	%rd805, 0;
	@%p28 bra 	$L__BB0_144;
	mul.lo.s32 	%r250, %r5, %r187;
	shl.b32 	%r251, %r250, 2;
	mov.u32 	%r252, _ZZ28D_heapBasedButterflyCountingPxPiS0_iiiiiPyS0_S0_iiE1a;
	add.s32 	%r11, %r252, %r251;
	mul.lo.s32 	%r253, %r9, 10;
	add.s32 	%r254, %r9, %r8;
	cvt.s64.s32 	%rd6, %r254;
	cvt.s64.s32 	%rd7, %r186;
	mul.lo.s32 	%r255, %r6, %r3;
	div.u32 	%r12, %r255, %r2;
	not.b32 	%r13, %r253;
	add.s32 	%r256, %r253, 8;
	cvt.u64.u32 	%rd8, %r256;
$L__BB0_7:
	mov.b32 	%r258, -1;
	st.local.u32 	[%rd5], %r258;
	mul.wide.s32 	%rd379, %r308, 8;
	add.s64 	%rd380, %rd3, %rd379;
	ld.global.u64 	%rd9, [%rd380];
	ld.global.u64 	%rd10, [%rd380+8];
	mul.lo.s32 	%r259, %r9, 10;
	cvt.u64.u32 	%rd381, %r259;
	add.s64 	%rd11, %rd9, %rd381;
	setp.ge.s64 	%p29, %rd11, %rd10;
	mov.b32 	%r343, 1;
	@%p29 bra 	$L__BB0_96;
	cvt.u32.u64 	%r261, %rd10;
	add.s32 	%r262, %r261, %r13;
	mul.wide.s32 	%rd382, %r262, 4;
	add.s64 	%rd12, %rd2, %rd382;
	ld.global.u32 	%r15, [%rd12];
	setp.le.s32 	%p30, %r15, %r308;
	@%p30 bra 	$L__BB0_96;
	mul.wide.s32 	%rd383, %r15, 8;
	add.s64 	%rd384, %rd3, %rd383;
	ld.global.u64 	%rd385, [%rd384+8];
	shl.b64 	%rd386, %rd385, 2;
	add.s64 	%rd13, %rd2, %rd386;
	add.s64 	%rd14, %rd306, %rd386;
	st.local.u64 	[%rd5+40], %rd14;
	ld.global.u64 	%rd387, [%rd384];
	shl.b64 	%rd388, %rd387, 2;
	add.s64 	%rd698, %rd2, %rd388;
	add.s64 	%rd699, %rd306, %rd388;
	setp.ge.s64 	%p31, %rd387, %rd385;
	@%p31 bra 	$L__BB0_12;
	mov.u64 	%rd692, %rd13;
	mov.u64 	%rd693, %rd14;
	mov.u64 	%rd694, %rd698;
	mov.u64 	%rd697, %rd698;
$L__BB0_11:
	sub.s64 	%rd389, %rd693, %rd699;
	shr.s64 	%rd390, %rd389, 2;
	shr.u64 	%rd391, %rd389, 63;
	add.s64 	%rd392, %rd390, %rd391;
	shl.b64 	%rd393, %rd392, 1;
	and.b64  	%rd394, %rd393, -4;
	add.s64 	%rd395, %rd697, %rd394;
	add.s64 	%rd396, %rd694, %rd394;
	add.s64 	%rd397, %rd698, %rd394;
	add.s64 	%rd398, %rd699, %rd394;
	ld.global.u32 	%r263, [%rd395];
	setp.gt.s32 	%p32, %r263, %r308;
	add.s64 	%rd399, %rd395, 4;
	add.s64 	%rd400, %rd396, 4;
	add.s64 	%rd401, %rd397, 4;
	add.s64 	%rd402, %rd398, 4;
	selp.b64 	%rd697, %rd697, %rd399, %p32;
	selp.b64 	%rd694, %rd694, %rd400, %p32;
	selp.b64 	%rd698, %rd698, %rd401, %p32;
	selp.b64 	%rd699, %rd699, %rd402, %p32;
	selp.b64 	%rd692, %rd396, %rd692, %p32;
	selp.b64 	%rd693, %rd398, %rd693, %p32;
	setp.lt.u64 	%p33, %rd694, %rd692;
	@%p33 bra 	$L__BB0_11;
$L__BB0_12:
	st.local.u64 	[%rd5+32], %rd699;
	setp.ge.u64 	%p34, %rd698, %rd13;
	mov.b32 	%r343, 1;
	@%p34 bra 	$L__BB0_15;
	ld.global.u32 	%r16, [%rd698];
	st.local.u32 	[%rd5+24], %r16;
	setp.gt.s32 	%p35, %r16, -2;
	mov.b32 	%r343, 2;
	@%p35 bra 	$L__BB0_15;
	ld.local.u64 	%rd403, [%rd5+8];
	ld.local.u64 	%rd404, [%rd5+16];
	mov.b32 	%r267, -1;
	st.local.u32 	[%rd5+24], %r267;
	st.local.u64 	[%rd5+32], %rd403;
	st.local.u64 	[%rd5+40], %rd404;
	st.local.u32 	[%rd5], %r16;
	st.local.u64 	[%rd5+8], %rd699;
	st.local.u64 	[%rd5+16], %rd14;
$L__BB0_15:
	add.s64 	%rd405, %rd11, 1;
	setp.ge.s64 	%p36, %rd405, %rd10;
	@%p36 bra 	$L__BB0_96;
	ld.global.u32 	%r18, [%rd12+-4];
	setp.le.s32 	%p37, %r18, %r308;
	@%p37 bra 	$L__BB0_96;
	mul.wide.s32 	%rd406, %r18, 8;
	add.s64 	%rd407, %rd3, %rd406;
	ld.global.u64 	%rd408, [%rd407+8];
	shl.b64 	%rd409, %rd408, 2;
	add.s64 	%rd31, %rd2, %rd409;
	add.s64 	%rd701, %rd306, %rd409;
	mul.wide.u32 	%rd410, %r343, 24;
	add.s64 	%rd411, %rd5, %rd410;
	add.s64 	%rd33, %rd411, 16;
	st.local.u64 	[%rd411+16], %rd701;
	ld.global.u64 	%rd412, [%rd407];
	shl.b64 	%rd413, %rd412, 2;
	add.s64 	%rd706, %rd2, %rd413;
	add.s64 	%rd707, %rd306, %rd413;
	setp.ge.s64 	%p38, %rd412, %rd408;
	@%p38 bra 	$L__BB0_20;
	mov.u64 	%rd700, %rd31;
	mov.u64 	%rd702, %rd706;
	mov.u64 	%rd705, %rd706;
$L__BB0_19:
	sub.s64 	%rd414, %rd701, %rd707;
	shr.s64 	%rd415, %rd414, 2;
	shr.u64 	%rd416, %rd414, 63;
	add.s64 	%rd417, %rd415, %rd416;
	shl.b64 	%rd418, %rd417, 1;
	and.b64  	%rd419, %rd418, -4;
	add.s64 	%rd420, %rd705, %rd419;
	add.s64 	%rd421, %rd702, %rd419;
	add.s64 	%rd422, %rd706, %rd419;
	add.s64 	%rd423, %rd707, %rd419;
	ld.global.u32 	%r268, [%rd420];
	setp.gt.s32 	%p39, %r268, %r308;
	add.s64 	%rd424, %rd420, 4;
	add.s64 	%rd425, %rd421, 4;
	add.s64 	%rd426, %rd422, 4;
	add.s64 	%rd427, %rd423, 4;
	selp.b64 	%rd705, %rd705, %rd424, %p39;
	selp.b64 	%rd702, %rd702, %rd425, %p39;
	selp.b64 	%rd706, %rd706, %rd426, %p39;
	selp.b64 	%rd707, %rd707, %rd427, %p39;
	selp.b64 	%rd700, %rd421, %rd700, %p39;
	selp.b64 	%rd701, %rd423, %rd701, %p39;
	setp.lt.u64 	%p40, %rd702, %rd700;
	@%p40 bra 	$L__BB0_19;
$L__BB0_20:
	st.local.u64 	[%rd33+-8], %rd707;
	setp.ge.u64 	%p41, %rd706, %rd31;
	@%p41 bra 	$L__BB0_24;
	ld.global.u32 	%r311, [%rd706];
	add.s64 	%rd710, %rd33, -16;
	st.local.u32 	[%rd33+-16], %r311;
	shr.u32 	%r269, %r343, 1;
	cvt.u64.u32 	%rd709, %r269;
	mul.wide.u32 	%rd428, %r269, 24;
	add.s64 	%rd708, %rd5, %rd428;
	ld.local.u32 	%r310, [%rd708];
	setp.ge.s32 	%p42, %r311, %r310;
	@%p42 bra 	$L__BB0_23;
$L__BB0_22:
	ld.local.u64 	%rd430, [%rd710+8];
	ld.local.u64 	%rd431, [%rd710+16];
	ld.local.u64 	%rd432, [%rd708+8];
	ld.local.u64 	%rd433, [%rd708+16];
	st.local.u32 	[%rd710], %r310;
	st.local.u64 	[%rd710+8], %rd432;
	st.local.u64 	[%rd710+16], %rd433;
	st.local.u32 	[%rd708], %r311;
	st.local.u64 	[%rd708+8], %rd430;
	st.local.u64 	[%rd708+16], %rd431;
	mad.lo.s64 	%rd710, %rd709, 24, %rd5;
	ld.local.u32 	%r311, [%rd710];
	ld.local.u32 	%r310, [%rd5];
	setp.lt.s32 	%p43, %r311, %r310;
	mov.b64 	%rd709, 0;
	mov.u64 	%rd708, %rd5;
	@%p43 bra 	$L__BB0_22;
$L__BB0_23:
	add.s32 	%r343, %r343, 1;
$L__BB0_24:
	mad.lo.s32 	%r270, %r9, 10, 2;
	cvt.u64.u32 	%rd434, %r270;
	add.s64 	%rd57, %rd9, %rd434;
	setp.ge.s64 	%p44, %rd57, %rd10;
	@%p44 bra 	$L__BB0_96;
	ld.global.u32 	%r27, [%rd12+-8];
	setp.le.s32 	%p45, %r27, %r308;
	@%p45 bra 	$L__BB0_96;
	mul.wide.s32 	%rd435, %r27, 8;
	add.s64 	%rd436, %rd3, %rd435;
	ld.global.u64 	%rd437, [%rd436+8];
	shl.b64 	%rd438, %rd437, 2;
	add.s64 	%rd58, %rd2, %rd438;
	add.s64 	%rd712, %rd306, %rd438;
	mul.wide.u32 	%rd439, %r343, 24;
	add.s64 	%rd440, %rd5, %rd439;
	add.s64 	%rd60, %rd440, 16;
	st.local.u64 	[%rd440+16], %rd712;
	ld.global.u64 	%rd441, [%rd436];
	shl.b64 	%rd442, %rd441, 2;
	add.s64 	%rd717, %rd2, %rd442;
	add.s64 	%rd718, %rd306, %rd442;
	setp.ge.s64 	%p46, %rd441, %rd437;
	@%p46 bra 	$L__BB0_29;
	mov.u64 	%rd711, %rd58;
	mov.u64 	%rd713, %rd717;
	mov.u64 	%rd716, %rd717;
$L__BB0_28:
	sub.s64 	%rd443, %rd712, %rd718;
	shr.s64 	%rd444, %rd443, 2;
	shr.u64 	%rd445, %rd443, 63;
	add.s64 	%rd446, %rd444, %rd445;
	shl.b64 	%rd447, %rd446, 1;
	and.b64  	%rd448, %rd447, -4;
	add.s64 	%rd449, %rd716, %rd448;
	add.s64 	%rd450, %rd713, %rd448;
	add.s64 	%rd451, %rd717, %rd448;
	add.s64 	%rd452, %rd718, %rd448;
	ld.global.u32 	%r271, [%rd449];
	setp.gt.s32 	%p47, %r271, %r308;
	add.s64 	%rd453, %rd449, 4;
	add.s64 	%rd454, %rd450, 4;
	add.s64 	%rd455, %rd451, 4;
	add.s64 	%rd456, %rd452, 4;
	selp.b64 	%rd716, %rd716, %rd453, %p47;
	selp.b64 	%rd713, %rd713, %rd454, %p47;
	selp.b64 	%rd717, %rd717, %rd455, %p47;
	selp.b64 	%rd718, %rd718, %rd456, %p47;
	selp.b64 	%rd711, %rd450, %rd711, %p47;
	selp.b64 	%rd712, %rd452, %rd712, %p47;
	setp.lt.u64 	%p48, %rd713, %rd711;
	@%p48 bra 	$L__BB0_28;
$L__BB0_29:
	st.local.u64 	[%rd60+-8], %rd718;
	setp.ge.u64 	%p49, %rd717, %rd58;
	@%p49 bra 	$L__BB0_33;
	ld.global.u32 	%r314, [%rd717];
	add.s64 	%rd721, %rd60, -16;
	st.local.u32 	[%rd60+-16], %r314;
	shr.u32 	%r272, %r343, 1;
	cvt.u64.u32 	%rd720, %r272;
	mul.wide.u32 	%rd457, %r272, 24;
	add.s64 	%rd719, %rd5, %rd457;
	ld.local.u32 	%r313, [%rd719];
	setp.ge.s32 	%p50, %r314, %r313;
	@%p50 bra 	$L__BB0_32;
$L__BB0_31:
	ld.local.u64 	%rd459, [%rd721+8];
	ld.local.u64 	%rd460, [%rd721+16];
	ld.local.u64 	%rd461, [%rd719+8];
	ld.local.u64 	%rd462, [%rd719+16];
	st.local.u32 	[%rd721], %r313;
	st.local.u64 	[%rd721+8], %rd461;
	st.local.u64 	[%rd721+16], %rd462;
	st.local.u32 	[%rd719], %r314;
	st.local.u64 	[%rd719+8], %rd459;
	st.local.u64 	[%rd719+16], %rd460;
	mad.lo.s64 	%rd721, %rd720, 24, %rd5;
	ld.local.u32 	%r314, [%rd721];
	ld.local.u32 	%r313, [%rd5];
	setp.lt.s32 	%p51, %r314, %r313;
	mov.b64 	%rd720, 0;
	mov.u64 	%rd719, %rd5;
	@%p51 bra 	$L__BB0_31;
$L__BB0_32:
	add.s32 	%r343, %r343, 1;
$L__BB0_33:
	add.s64 	%rd463, %rd57, 1;
	setp.ge.s64 	%p52, %rd463, %rd10;
	@%p52 bra 	$L__BB0_96;
	ld.global.u32 	%r36, [%rd12+-12];
	setp.le.s32 	%p53, %r36, %r308;
	@%p53 bra 	$L__BB0_96;
	mul.wide.s32 	%rd464, %r36, 8;
	add.s64 	%rd465, %rd3, %rd464;
	ld.global.u64 	%rd466, [%rd465+8];
	shl.b64 	%rd467, %rd466, 2;
	add.s64 	%rd84, %rd2, %rd467;
	add.s64 	%rd723, %rd306, %rd467;
	mul.wide.u32 	%rd468, %r343, 24;
	add.s64 	%rd469, %rd5, %rd468;
	add.s64 	%rd86, %rd469, 16;
	st.local.u64 	[%rd469+16], %rd723;
	ld.global.u64 	%rd470, [%rd465];
	shl.b64 	%rd471, %rd470, 2;
	add.s64 	%rd728, %rd2, %rd471;
	add.s64 	%rd729, %rd306, %rd471;
	setp.ge.s64 	%p54, %rd470, %rd466;
	@%p54 bra 	$L__BB0_38;
	mov.u64 	%rd722, %rd84;
	mov.u64 	%rd724, %rd728;
	mov.u64 	%rd727, %rd728;
$L__BB0_37:
	sub.s64 	%rd472, %rd723, %rd729;
	shr.s64 	%rd473, %rd472, 2;
	shr.u64 	%rd474, %rd472, 63;
	add.s64 	%rd475, %rd473, %rd474;
	shl.b64 	%rd476, %rd475, 1;
	and.b64  	%rd477, %rd476, -4;
	add.s64 	%rd478, %rd727, %rd477;
	add.s64 	%rd479, %rd724, %rd477;
	add.s64 	%rd480, %rd728, %rd477;
	add.s64 	%rd481, %rd729, %rd477;
	ld.global.u32 	%r273, [%rd478];
	setp.gt.s32 	%p55, %r273, %r308;
	add.s64 	%rd482, %rd478, 4;
	add.s64 	%rd483, %rd479, 4;
	add.s64 	%rd484, %rd480, 4;
	add.s64 	%rd485, %rd481, 4;
	selp.b64 	%rd727, %rd727, %rd482, %p55;
	selp.b64 	%rd724, %rd724, %rd483, %p55;
	selp.b64 	%rd728, %rd728, %rd484, %p55;
	selp.b64 	%rd729, %rd729, %rd485, %p55;
	selp.b64 	%rd722, %rd479, %rd722, %p55;
	selp.b64 	%rd723, %rd481, %rd723, %p55;
	setp.lt.u64 	%p56, %rd724, %rd722;
	@%p56 bra 	$L__BB0_37;
$L__BB0_38:
	st.local.u64 	[%rd86+-8], %rd729;
	setp.ge.u64 	%p57, %rd728, %rd84;
	@%p57 bra 	$L__BB0_42;
	ld.global.u32 	%r317, [%rd728];
	add.s64 	%rd731, %rd86, -16;
	st.local.u32 	[%rd86+-16], %r317;
	shr.u32 	%r318, %r343, 1;
	mul.wide.u32 	%rd486, %r318, 24;
	add.s64 	%rd730, %rd5, %rd486;
	ld.local.u32 	%r316, [%rd730];
	setp.ge.s32 	%p58, %r317, %r316;
	@%p58 bra 	$L__BB0_41;
$L__BB0_40:
	ld.local.u64 	%rd487, [%rd731+8];
	ld.local.u64 	%rd488, [%rd731+16];
	ld.local.u64 	%rd489, [%rd730+8];
	ld.local.u64 	%rd490, [%rd730+16];
	st.local.u32 	[%rd731], %r316;
	st.local.u64 	[%rd731+8], %rd489;
	st.local.u64 	[%rd731+16], %rd490;
	st.local.u32 	[%rd730], %r317;
	st.local.u64 	[%rd730+8], %rd487;
	st.local.u64 	[%rd730+16], %rd488;
	mul.wide.s32 	%rd491, %r318, 24;
	add.s64 	%rd731, %rd5, %rd491;
	ld.local.u32 	%r317, [%rd731];
	shr.u32 	%r274, %r318, 31;
	add.s32 	%r275, %r318, %r274;
	shr.s32 	%r318, %r275, 1;
	mul.wide.s32 	%rd492, %r318, 24;
	add.s64 	%rd730, %rd5, %rd492;
	ld.local.u32 	%r316, [%rd730];
	setp.lt.s32 	%p59, %r317, %r316;
	@%p59 bra 	$L__BB0_40;
$L__BB0_41:
	add.s32 	%r343, %r343, 1;
$L__BB0_42:
	mad.lo.s32 	%r276, %r9, 10, 4;
	cvt.u64.u32 	%rd493, %r276;
	add.s64 	%rd109, %rd9, %rd493;
	setp.ge.s64 	%p60, %rd109, %rd10;
	@%p60 bra 	$L__BB0_96;
	ld.global.u32 	%r48, [%rd12+-16];
	setp.le.s32 	%p61, %r48, %r308;
	@%p61 bra 	$L__BB0_96;
	mul.wide.s32 	%rd494, %r48, 8;
	add.s64 	%rd495, %rd3, %rd494;
	ld.global.u64 	%rd496, [%rd495+8];
	shl.b64 	%rd497, %rd496, 2;
	add.s64 	%rd110, %rd2, %rd497;
	add.s64 	%rd733, %rd306, %rd497;
	mul.wide.u32 	%rd498, %r343, 24;
	add.s64 	%rd499, %rd5, %rd498;
	add.s64 	%rd112, %rd499, 16;
	st.local.u64 	[%rd499+16], %rd733;
	ld.global.u64 	%rd500, [%rd495];
	shl.b64 	%rd501, %rd500, 2;
	add.s64 	%rd738, %rd2, %rd501;
	add.s64 	%rd739, %rd306, %rd501;
	setp.ge.s64 	%p62, %rd500, %rd496;
	@%p62 bra 	$L__BB0_47;
	mov.u64 	%rd732, %rd110;
	mov.u64 	%rd734, %rd738;
	mov.u64 	%rd737, %rd738;
$L__BB0_46:
	sub.s64 	%rd502, %rd733, %rd739;
	shr.s64 	%rd503, %rd502, 2;
	shr.u64 	%rd504, %rd502, 63;
	add.s64 	%rd505, %rd503, %rd504;
	shl.b64 	%rd506, %rd505, 1;
	and.b64  	%rd507, %rd506, -4;
	add.s64 	%rd508, %rd737, %rd507;
	add.s64 	%rd509, %rd734, %rd507;
	add.s64 	%rd510, %rd738, %rd507;
	add.s64 	%rd511, %rd739, %rd507;
	ld.global.u32 	%r277, [%rd508];
	setp.gt.s32 	%p63, %r277, %r308;
	add.s64 	%rd512, %rd508, 4;
	add.s64 	%rd513, %rd509, 4;
	add.s64 	%rd514, %rd510, 4;
	add.s64 	%rd515, %rd511, 4;
	selp.b64 	%rd737, %rd737, %rd512, %p63;
	selp.b64 	%rd734, %rd734, %rd513, %p63;
	selp.b64 	%rd738, %rd738, %rd514, %p63;
	selp.b64 	%rd739, %rd739, %rd515, %p63;
	selp.b64 	%rd732, %rd509, %rd732, %p63;
	selp.b64 	%rd733, %rd511, %rd733, %p63;
	setp.lt.u64 	%p64, %rd734, %rd732;
	@%p64 bra 	$L__BB0_46;
$L__BB0_47:
	st.local.u64 	[%rd112+-8], %rd739;
	setp.ge.u64 	%p65, %rd738, %rd110;
	@%p65 bra 	$L__BB0_51;
	ld.global.u32 	%r321, [%rd738];
	add.s64 	%rd741, %rd112, -16;
	st.local.u32 	[%rd112+-16], %r321;
	shr.u32 	%r322, %r343, 1;
	mul.wide.u32 	%rd516, %r322, 24;
	add.s64 	%rd740, %rd5, %rd516;
	ld.local.u32 	%r320, [%rd740];
	setp.ge.s32 	%p66, %r321, %r320;
	@%p66 bra 	$L__BB0_50;
$L__BB0_49:
	ld.local.u64 	%rd517, [%rd741+8];
	ld.local.u64 	%rd518, [%rd741+16];
	ld.local.u64 	%rd519, [%rd740+8];
	ld.local.u64 	%rd520, [%rd740+16];
	st.local.u32 	[%rd741], %r320;
	st.local.u64 	[%rd741+8], %rd519;
	st.local.u64 	[%rd741+16], %rd520;
	st.local.u32 	[%rd740], %r321;
	st.local.u64 	[%rd740+8], %rd517;
	st.local.u64 	[%rd740+16], %rd518;
	mul.wide.s32 	%rd521, %r322, 24;
	add.s64 	%rd741, %rd5, %rd521;
	ld.local.u32 	%r321, [%rd741];
	shr.u32 	%r278, %r322, 31;
	add.s32 	%r279, %r322, %r278;
	shr.s32 	%r322, %r279, 1;
	mul.wide.s32 	%rd522, %r322, 24;
	add.s64 	%rd740, %rd5, %rd522;
	ld.local.u32 	%r320, [%rd740];
	setp.lt.s32 	%p67, %r321, %r320;
	@%p67 bra 	$L__BB0_49;
$L__BB0_50:
	add.s32 	%r343, %r343, 1;
$L__BB0_51:
	add.s64 	%rd523, %rd109, 1;
	setp.ge.s64 	%p68, %rd523, %rd10;
	@%p68 bra 	$L__BB0_96;
	ld.global.u32 	%r60, [%rd12+-20];
	setp.le.s32 	%p69, %r60, %r308;
	@%p69 bra 	$L__BB0_96;
	mul.wide.s32 	%rd524, %r60, 8;
	add.s64 	%rd525, %rd3, %rd524;
	ld.global.u64 	%rd526, [%rd525+8];
	shl.b64 	%rd527, %rd526, 2;
	add.s64 	%rd135, %rd2, %rd527;
	add.s64 	%rd743, %rd306, %rd527;
	mul.wide.u32 	%rd528, %r343, 24;
	add.s64 	%rd529, %rd5, %rd528;
	add.s64 	%rd137, %rd529, 16;
	st.local.u64 	[%rd529+16], %rd743;
	ld.global.u64 	%rd530, [%rd525];
	shl.b64 	%rd531, %rd530, 2;
	add.s64 	%rd748, %rd2, %rd531;
	add.s64 	%rd749, %rd306, %rd531;
	setp.ge.s64 	%p70, %rd530, %rd526;
	@%p70 bra 	$L__BB0_56;
	mov.u64 	%rd742, %rd135;
	mov.u64 	%rd744, %rd748;
	mov.u64 	%rd747, %rd748;
$L__BB0_55:
	sub.s64 	%rd532, %rd743, %rd749;
	shr.s64 	%rd533, %rd532, 2;
	shr.u64 	%rd534, %rd532, 63;
	add.s64 	%rd535, %rd533, %rd534;
	shl.b64 	%rd536, %rd535, 1;
	and.b64  	%rd537, %rd536, -4;
	add.s64 	%rd538, %rd747, %rd537;
	add.s64 	%rd539, %rd744, %rd537;
	add.s64 	%rd540, %rd748, %rd537;
	add.s64 	%rd541, %rd749, %rd537;
	ld.global.u32 	%r280, [%rd538];
	setp.gt.s32 	%p71, %r280, %r308;
	add.s64 	%rd542, %rd538, 4;
	add.s64 	%rd543, %rd539, 4;
	add.s64 	%rd544, %rd540, 4;
	add.s64 	%rd545, %rd541, 4;
	selp.b64 	%rd747, %rd747, %rd542, %p71;
	selp.b64 	%rd744, %rd744, %rd543, %p71;
	selp.b64 	%rd748, %rd748, %rd544, %p71;
	selp.b64 	%rd749, %rd749, %rd545, %p71;
	selp.b64 	%rd742, %rd539, %rd742, %p71;
	selp.b64 	%rd743, %rd541, %rd743, %p71;
	setp.lt.u64 	%p72, %rd744, %rd742;
	@%p72 bra 	$L__BB0_55;
$L__BB0_56:
	st.local.u64 	[%rd137+-8], %rd749;
	setp.ge.u64 	%p73, %rd748, %rd135;
	@%p73 bra 	$L__BB0_60;
	ld.global.u32 	%r325, [%rd748];
	add.s64 	%rd751, %rd137, -16;
	st.local.u32 	[%rd137+-16], %r325;
	shr.u32 	%r326, %r343, 1;
	mul.wide.u32 	%rd546, %r326, 24;
	add.s64 	%rd750, %rd5, %rd546;
	ld.local.u32 	%r324, [%rd750];
	setp.ge.s32 	%p74, %r325, %r324;
	@%p74 bra 	$L__BB0_59;
$L__BB0_58:
	ld.local.u64 	%rd547, [%rd751+8];
	ld.local.u64 	%rd548, [%rd751+16];
	ld.local.u64 	%rd549, [%rd750+8];
	ld.local.u64 	%rd550, [%rd750+16];
	st.local.u32 	[%rd751], %r324;
	st.local.u64 	[%rd751+8], %rd549;
	st.local.u64 	[%rd751+16], %rd550;
	st.local.u32 	[%rd750], %r325;
	st.local.u64 	[%rd750+8], %rd547;
	st.local.u64 	[%rd750+16], %rd548;
	mul.wide.s32 	%rd551, %r326, 24;
	add.s64 	%rd751, %rd5, %rd551;
	ld.local.u32 	%r325, [%rd751];
	shr.u32 	%r281, %r326, 31;
	add.s32 	%r282, %r326, %r281;
	shr.s32 	%r326, %r282, 1;
	mul.wide.s32 	%rd552, %r326, 24;
	add.s64 	%rd750, %rd5, %rd552;
	ld.local.u32 	%r324, [%rd750];
	setp.lt.s32 	%p75, %r325, %r324;
	@%p75 bra 	$L__BB0_58;
$L__BB0_59:
	add.s32 	%r343, %r343, 1;
$L__BB0_60:
	mad.lo.s32 	%r283, %r9, 10, 6;
	cvt.u64.u32 	%rd553, %r283;
	add.s64 	%rd160, %rd9, %rd553;
	setp.ge.s64 	%p76, %rd160, %rd10;
	@%p76 bra 	$L__BB0_96;
	ld.global.u32 	%r72, [%rd12+-24];
	setp.le.s32 	%p77, %r72, %r308;
	@%p77 bra 	$L__BB0_96;
	mul.wide.s32 	%rd554, %r72, 8;
	add.s64 	%rd555, %rd3, %rd554;
	ld.global.u64 	%rd556, [%rd555+8];
	shl.b64 	%rd557, %rd556, 2;
	add.s64 	%rd161, %rd2, %rd557;
	add.s64 	%rd753, %rd306, %rd557;
	mul.wide.u32 	%rd558, %r343, 24;
	add.s64 	%rd559, %rd5, %rd558;
	add.s64 	%rd163, %rd559, 16;
	st.local.u64 	[%rd559+16], %rd753;
	ld.global.u64 	%rd560, [%rd555];
	shl.b64 	%rd561, %rd560, 2;
	add.s64 	%rd758, %rd2, %rd561;
	add.s64 	%rd759, %rd306, %rd561;
	setp.ge.s64 	%p78, %rd560, %rd556;
	@%p78 bra 	$L__BB0_65;
	mov.u64 	%rd752, %rd161;
	mov.u64 	%rd754, %rd758;
	mov.u64 	%rd757, %rd758;
$L__BB0_64:
	sub.s64 	%rd562, %rd753, %rd759;
	shr.s64 	%rd563, %rd562, 2;
	shr.u64 	%rd564, %rd562, 63;
	add.s64 	%rd565, %rd563, %rd564;
	shl.b64 	%rd566, %rd565, 1;
	and.b64  	%rd567, %rd566, -4;
	add.s64 	%rd568, %rd757, %rd567;
	add.s64 	%rd569, %rd754, %rd567;
	add.s64 	%rd570, %rd758, %rd567;
	add.s64 	%rd571, %rd759, %rd567;
	ld.global.u32 	%r284, [%rd568];
	setp.gt.s32 	%p79, %r284, %r308;
	add.s64 	%rd572, %rd568, 4;
	add.s64 	%rd573, %rd569, 4;
	add.s64 	%rd574, %rd570, 4;
	add.s64 	%rd575, %rd571, 4;
	selp.b64 	%rd757, %rd757, %rd572, %p79;
	selp.b64 	%rd754, %rd754, %rd573, %p79;
	selp.b64 	%rd758, %rd758, %rd574, %p79;
	selp.b64 	%rd759, %rd759, %rd575, %p79;
	selp.b64 	%rd752, %rd569, %rd752, %p79;
	selp.b64 	%rd753, %rd571, %rd753, %p79;
	setp.lt.u64 	%p80, %rd754, %rd752;
	@%p80 bra 	$L__BB0_64;
$L__BB0_65:
	st.local.u64 	[%rd163+-8], %rd759;
	setp.ge.u64 	%p81, %rd758, %rd161;
	@%p81 bra 	$L__BB0_69;
	ld.global.u32 	%r329, [%rd758];
	add.s64 	%rd761, %rd163, -16;
	st.local.u32 	[%rd163+-16], %r329;
	shr.u32 	%r330, %r343, 1;
	mul.wide.u32 	%rd576, %r330, 24;
	add.s64 	%rd760, %rd5, %rd576;
	ld.local.u32 	%r328, [%rd760];
	setp.ge.s32 	%p82, %r329, %r328;
	@%p82 bra 	$L__BB0_68;
$L__BB0_67:
	ld.local.u64 	%rd577, [%rd761+8];
	ld.local.u64 	%rd578, [%rd761+16];
	ld.local.u64 	%rd579, [%rd760+8];
	ld.local.u64 	%rd580, [%rd760+16];
	st.local.u32 	[%rd761], %r328;
	st.local.u64 	[%rd761+8], %rd579;
	st.local.u64 	[%rd761+16], %rd580;
	st.local.u32 	[%rd760], %r329;
	st.local.u64 	[%rd760+8], %rd577;
	st.local.u64 	[%rd760+16], %rd578;
	mul.wide.s32 	%rd581, %r330, 24;
	add.s64 	%rd761, %rd5, %rd581;
	ld.local.u32 	%r329, [%rd761];
	shr.u32 	%r285, %r330, 31;
	add.s32 	%r286, %r330, %r285;
	shr.s32 	%r330, %r286, 1;
	mul.wide.s32 	%rd582, %r330, 24;
	add.s64 	%rd760, %rd5, %rd582;
	ld.local.u32 	%r328, [%rd760];
	setp.lt.s32 	%p83, %r329, %r328;
	@%p83 bra 	$L__BB0_67;
$L__BB0_68:
	add.s32 	%r343, %r343, 1;
$L__BB0_69:
	add.s64 	%rd583, %rd160, 1;
	setp.ge.s64 	%p84, %rd583, %rd10;
	@%p84 bra 	$L__BB0_96;
	ld.global.u32 	%r84, [%rd12+-28];
	setp.le.s32 	%p85, %r84, %r308;
	@%p85 bra 	$L__BB0_96;
	mul.wide.s32 	%rd584, %r84, 8;
	add.s64 	%rd585, %rd3, %rd584;
	ld.global.u64 	%rd586, [%rd585+8];
	shl.b64 	%rd587, %rd586, 2;
	add.s64 	%rd186, %rd2, %rd587;
	add.s64 	%rd763, %rd306, %rd587;
	mul.wide.u32 	%rd588, %r343, 24;
	add.s64 	%rd589, %rd5, %rd588;
	add.s64 	%rd188, %rd589, 16;
	st.local.u64 	[%rd589+16], %rd763;
	ld.global.u64 	%rd590, [%rd585];
	shl.b64 	%rd591, %rd590, 2;
	add.s64 	%rd768, %rd2, %rd591;
	add.s64 	%rd769, %rd306, %rd591;
	setp.ge.s64 	%p86, %rd590, %rd586;
	@%p86 bra 	$L__BB0_74;
	mov.u64 	%rd762, %rd186;
	mov.u64 	%rd764, %rd768;
	mov.u64 	%rd767, %rd768;
$L__BB0_73:
	sub.s64 	%rd592, %rd763, %rd769;
	shr.s64 	%rd593, %rd592, 2;
	shr.u64 	%rd594, %rd592, 63;
	add.s64 	%rd595, %rd593, %rd594;
	shl.b64 	%rd596, %rd595, 1;
	and.b64  	%rd597, %rd596, -4;
	add.s64 	%rd598, %rd767, %rd597;
	add.s64 	%rd599, %rd764, %rd597;
	add.s64 	%rd600, %rd768, %rd597;
	add.s64 	%rd601, %rd769, %rd597;
	ld.global.u32 	%r287, [%rd598];
	setp.gt.s32 	%p87, %r287, %r308;
	add.s64 	%rd602, %rd598, 4;
	add.s64 	%rd603, %rd599, 4;
	add.s64 	%rd604, %rd600, 4;
	add.s64 	%rd605, %rd601, 4;
	selp.b64 	%rd767, %rd767, %rd602, %p87;
	selp.b64 	%rd764, %rd764, %rd603, %p87;
	selp.b64 	%rd768, %rd768, %rd604, %p87;
	selp.b64 	%rd769, %rd769, %rd605, %p87;
	selp.b64 	%rd762, %rd599, %rd762, %p87;
	selp.b64 	%rd763, %rd601, %rd763, %p87;
	setp.lt.u64 	%p88, %rd764, %rd762;
	@%p88 bra 	$L__BB0_73;
$L__BB0_74:
	st.local.u64 	[%rd188+-8], %rd769;
	setp.ge.u64 	%p89, %rd768, %rd186;
	@%p89 bra 	$L__BB0_78;
	ld.global.u32 	%r333, [%rd768];
	add.s64 	%rd771, %rd188, -16;
	st.local.u32 	[%rd188+-16], %r333;
	shr.u32 	%r334, %r343, 1;
	mul.wide.u32 	%rd606, %r334, 24;
	add.s64 	%rd770, %rd5, %rd606;
	ld.local.u32 	%r332, [%rd770];
	setp.ge.s32 	%p90, %r333, %r332;
	@%p90 bra 	$L__BB0_77;
$L__BB0_76:
	ld.local.u64 	%rd607, [%rd771+8];
	ld.local.u64 	%rd608, [%rd771+16];
	ld.local.u64 	%rd609, [%rd770+8];
	ld.local.u64 	%rd610, [%rd770+16];
	st.local.u32 	[%rd771], %r332;
	st.local.u64 	[%rd771+8], %rd609;
	st.local.u64 	[%rd771+16], %rd610;
	st.local.u32 	[%rd770], %r333;
	st.local.u64 	[%rd770+8], %rd607;
	st.local.u64 	[%rd770+16], %rd608;
	mul.wide.s32 	%rd611, %r334, 24;
	add.s64 	%rd771, %rd5, %rd611;
	ld.local.u32 	%r333, [%rd771];
	shr.u32 	%r288, %r334, 31;
	add.s32 	%r289, %r334, %r288;
	shr.s32 	%r334, %r289, 1;
	mul.wide.s32 	%rd612, %r334, 24;
	add.s64 	%rd770, %rd5, %rd612;
	ld.local.u32 	%r332, [%rd770];
	setp.lt.s32 	%p91, %r333, %r332;
	@%p91 bra 	$L__BB0_76;
$L__BB0_77:
	add.s32 	%r343, %r343, 1;
$L__BB0_78:
	add.s64 	%rd211, %rd9, %rd8;
	setp.ge.s64 	%p92, %rd211, %rd10;
	@%p92 bra 	$L__BB0_96;
	ld.global.u32 	%r96, [%rd12+-32];
	setp.le.s32 	%p93, %r96, %r308;
	@%p93 bra 	$L__BB0_96;
	mul.wide.s32 	%rd613, %r96, 8;
	add.s64 	%rd614, %rd3, %rd613;
	ld.global.u64 	%rd615, [%rd614+8];
	shl.b64 	%rd616, %rd615, 2;
	add.s64 	%rd212, %rd2, %rd616;
	add.s64 	%rd773, %rd306, %rd616;
	mul.wide.u32 	%rd617, %r343, 24;
	add.s64 	%rd618, %rd5, %rd617;
	add.s64 	%rd214, %rd618, 16;
	st.local.u64 	[%rd618+16], %rd773;
	ld.global.u64 	%rd619, [%rd614];
	shl.b64 	%rd620, %rd619, 2;
	add.s64 	%rd778, %rd2, %rd620;
	add.s64 	%rd779, %rd306, %rd620;
	setp.ge.s64 	%p94, %rd619, %rd615;
	@%p94 bra 	$L__BB0_83;
	mov.u64 	%rd772, %rd212;
	mov.u64 	%rd774, %rd778;
	mov.u64 	%rd777, %rd778;
$L__BB0_82:
	sub.s64 	%rd621, %rd773, %rd779;
	shr.s64 	%rd622, %rd621, 2;
	shr.u64 	%rd623, %rd621, 63;
	add.s64 	%rd624, %rd622, %rd623;
	shl.b64 	%rd625, %rd624, 1;
	and.b64  	%rd626, %rd625, -4;
	add.s64 	%rd627, %rd777, %rd626;
	add.s64 	%rd628, %rd774, %rd626;
	add.s64 	%rd629, %rd778, %rd626;
	add.s64 	%rd630, %rd779, %rd626;
	ld.global.u32 	%r290, [%rd627];
	setp.gt.s32 	%p95, %r290, %r308;
	add.s64 	%rd631, %rd627, 4;
	add.s64 	%rd632, %rd628, 4;
	add.s64 	%rd633, %rd629, 4;
	add.s64 	%rd634, %rd630, 4;
	selp.b64 	%rd777, %rd777, %rd631, %p95;
	selp.b64 	%rd774, %rd774, %rd632, %p95;
	selp.b64 	%rd778, %rd778, %rd633, %p95;
	selp.b64 	%rd779, %rd779, %rd634, %p95;
	selp.b64 	%rd772, %rd628, %rd772, %p95;
	selp.b64 	%rd773, %rd630, %rd773, %p95;
	setp.lt.u64 	%p96, %rd774, %rd772;
	@%p96 bra 	$L__BB0_82;
$L__BB0_83:
	st.local.u64 	[%rd214+-8], %rd779;
	setp.ge.u64 	%p97, %rd778, %rd212;
	@%p97 bra 	$L__BB0_87;
	ld.global.u32 	%r337, [%rd778];
	add.s64 	%rd781, %rd214, -16;
	st.local.u32 	[%rd214+-16], %r337;
	shr.u32 	%r291, %r343, 1;
	and.b32  	%r338, %r291, 127;
	mul.wide.u32 	%rd635, %r338, 24;
	add.s64 	%rd780, %rd5, %rd635;
	ld.local.u32 	%r336, [%rd780];
	setp.ge.s32 	%p98, %r337, %r336;
	@%p98 bra 	$L__BB0_86;
$L__BB0_85:
	ld.local.u64 	%rd636, [%rd781+8];
	ld.local.u64 	%rd637, [%rd781+16];
	ld.local.u64 	%rd638, [%rd780+8];
	ld.local.u64 	%rd639, [%rd780+16];
	st.local.u32 	[%rd781], %r336;
	st.local.u64 	[%rd781+8], %rd638;
	st.local.u64 	[%rd781+16], %rd639;
	st.local.u32 	[%rd780], %r337;
	st.local.u64 	[%rd780+8], %rd636;
	st.local.u64 	[%rd780+16], %rd637;
	mul.wide.s32 	%rd640, %r338, 24;
	add.s64 	%rd781, %rd5, %rd640;
	ld.local.u32 	%r337, [%rd781];
	shr.u32 	%r292, %r338, 31;
	add.s32 	%r293, %r338, %r292;
	shr.s32 	%r338, %r293, 1;
	mul.wide.s32 	%rd641, %r338, 24;
	add.s64 	%rd780, %rd5, %rd641;
	ld.local.u32 	%r336, [%rd780];
	setp.lt.s32 	%p99, %r337, %r336;
	@%p99 bra 	$L__BB0_85;
$L__BB0_86:
	add.s32 	%r343, %r343, 1;
$L__BB0_87:
	add.s64 	%rd642, %rd211, 1;
	setp.ge.s64 	%p100, %rd642, %rd10;
	@%p100 bra 	$L__BB0_96;
	ld.global.u32 	%r108, [%rd12+-36];
	setp.le.s32 	%p101, %r108, %r308;
	@%p101 bra 	$L__BB0_96;
	mul.wide.s32 	%rd643, %r108, 8;
	add.s64 	%rd644, %rd3, %rd643;
	ld.global.u64 	%rd645, [%rd644+8];
	shl.b64 	%rd646, %rd645, 2;
	add.s64 	%rd237, %rd2, %rd646;
	add.s64 	%rd783, %rd306, %rd646;
	mul.wide.u32 	%rd647, %r343, 24;
	add.s64 	%rd648, %rd5, %rd647;
	add.s64 	%rd239, %rd648, 16;
	st.local.u64 	[%rd648+16], %rd783;
	ld.global.u64 	%rd649, [%rd644];
	shl.b64 	%rd650, %rd649, 2;
	add.s64 	%rd788, %rd2, %rd650;
	add.s64 	%rd789, %rd306, %rd650;
	setp.ge.s64 	%p102, %rd649, %rd645;
	@%p102 bra 	$L__BB0_92;
	mov.u64 	%rd782, %rd237;
	mov.u64 	%rd784, %rd788;
	mov.u64 	%rd787, %rd788;
$L__BB0_91:
	sub.s64 	%rd651, %rd783, %rd789;
	shr.s64 	%rd652, %rd651, 2;
	shr.u64 	%rd653, %rd651, 63;
	add.s64 	%rd654, %rd652, %rd653;
	shl.b64 	%rd655, %rd654, 1;
	and.b64  	%rd656, %rd655, -4;
	add.s64 	%rd657, %rd787, %rd656;
	add.s64 	%rd658, %rd784, %rd656;
	add.s64 	%rd659, %rd788, %rd656;
	add.s64 	%rd660, %rd789, %rd656;
	ld.global.u32 	%r294, [%rd657];
	setp.gt.s32 	%p103, %r294, %r308;
	add.s64 	%rd661, %rd657, 4;
	add.s64 	%rd662, %rd658, 4;
	add.s64 	%rd663, %rd659, 4;
	add.s64 	%rd664, %rd660, 4;
	selp.b64 	%rd787, %rd787, %rd661, %p103;
	selp.b64 	%rd784, %rd784, %rd662, %p103;
	selp.b64 	%rd788, %rd788, %rd663, %p103;
	selp.b64 	%rd789, %rd789, %rd664, %p103;
	selp.b64 	%rd782, %rd658, %rd782, %p103;
	selp.b64 	%rd783, %rd660, %rd783, %p103;
	setp.lt.u64 	%p104, %rd784, %rd782;
	@%p104 bra 	$L__BB0_91;
$L__BB0_92:
	st.local.u64 	[%rd239+-8], %rd789;
	setp.ge.u64 	%p105, %rd788, %rd237;
	@%p105 bra 	$L__BB0_96;
	ld.global.u32 	%r341, [%rd788];
	add.s64 	%rd791, %rd239, -16;
	st.local.u32 	[%rd239+-16], %r341;
	shr.u32 	%r295, %r343, 1;
	and.b32  	%r342, %r295, 127;
	mul.wide.u32 	%rd665, %r342, 24;
	add.s64 	%rd790, %rd5, %rd665;
	ld.local.u32 	%r340, [%rd790];
	setp.ge.s32 	%p106, %r341, %r340;
	@%p106 bra 	$L__BB0_95;
$L__BB0_94:
	ld.local.u64 	%rd666, [%rd791+8];
	ld.local.u64 	%rd667, [%rd791+16];
	ld.local.u64 	%rd668, [%rd790+8];
	ld.local.u64 	%rd669, [%rd790+16];
	st.local.u32 	[%rd791], %r340;
	st.local.u64 	[%rd791+8], %rd668;
	st.local.u64 	[%rd791+16], %rd669;
	st.local.u32 	[%rd790], %r341;
	st.local.u64 	[%rd790+8], %rd666;
	st.local.u64 	[%rd790+16], %rd667;
	mul.wide.s32 	%rd670, %r342, 24;
	add.s64 	%rd791, %rd5, %rd670;
	ld.local.u32 	%r341, [%rd791];
	shr.u32 	%r296, %r342, 31;
	add.s32 	%r297, %r342, %r296;
	shr.s32 	%r342, %r297, 1;
	mul.wide.s32 	%rd671, %r342, 24;
	add.s64 	%rd790, %rd5, %rd671;
	ld.local.u32 	%r340, [%rd790];
	setp.lt.s32 	%p107, %r341, %r340;
	@%p107 bra 	$L__BB0_94;
$L__BB0_95:
	add.s32 	%r343, %r343, 1;
$L__BB0_96:
	setp.lt.u32 	%p108, %r343, 2;
	@%p108 bra 	$L__BB0_108;
	add.s32 	%r344, %r343, -1;
	mov.u64 	%rd792, %rd6;
$L__BB0_98:
	ld.local.u32 	%r122, [%rd5+24];
	shl.b64 	%rd672, %rd792, 2;
	add.s64 	%rd673, %rd1, %rd672;
	st.global.u32 	[%rd673], %r122;
	ld.local.u64 	%rd674, [%rd5+32];
	add.s64 	%rd263, %rd674, 4;
	st.local.u64 	[%rd5+32], %rd263;
	ld.local.u64 	%rd264, [%rd5+40];
	setp.lt.u64 	%p109, %rd263, %rd264;
	@%p109 bra 	$L__BB0_100;
	mul.wide.u32 	%rd675, %r344, 24;
	add.s64 	%rd676, %rd5, %rd675;
	ld.local.u32 	%r298, [%rd676];
	ld.local.u64 	%rd677, [%rd676+8];
	ld.local.u64 	%rd678, [%rd676+16];
	st.local.u32 	[%rd5+24], %r298;
	st.local.u64 	[%rd5+32], %rd677;
	st.local.u64 	[%rd5+40], %rd678;
	st.local.u32 	[%rd676], %r122;
	st.local.u64 	[%rd676+8], %rd263;
	st.local.u64 	[%rd676+16], %rd264;
	add.s32 	%r344, %r344, -1;
	bra.uni 	$L__BB0_101;
$L__BB0_100:
	ld.u32 	%r299, [%rd263];
	st.local.u32 	[%rd5+24], %r299;
$L__BB0_101:
	setp.lt.u32 	%p110, %r344, 2;
	@%p110 bra 	$L__BB0_107;
	mov.b32 	%r346, 2;
$L__BB0_103:
	setp.ge.s32 	%p111, %r346, %r344;
	mov.b32 	%r347, 0;
	@%p111 bra 	$L__BB0_105;
	mul.wide.s32 	%rd679, %r346, 24;
	add.s64 	%rd680, %rd5, %rd679;
	ld.local.u32 	%r302, [%rd680];
	ld.local.u32 	%r303, [%rd680+24];
	setp.gt.s32 	%p112, %r302, %r303;
	selp.u32 	%r347, 1, 0, %p112;
$L__BB0_105:
	add.s32 	%r128, %r347, %r346;
	mul.wide.s32 	%rd681, %r128, 24;
	add.s64 	%rd265, %rd5, %rd681;
	ld.local.u32 	%r129, [%rd265];
	shr.u32 	%r304, %r128, 31;
	add.s32 	%r305, %r128, %r304;
	shr.s32 	%r306, %r305, 1;
	mul.wide.s32 	%rd682, %r306, 24;
	add.s64 	%rd266, %rd5, %rd682;
	ld.local.u32 	%r130, [%rd266];
	setp.ge.s32 	%p113, %r129, %r130;
	@%p113 bra 	$L__BB0_107;
	ld.local.u64 	%rd683, [%rd265+8];
	ld.local.u64 	%rd684, [%rd265+16];
	ld.local.u64 	%rd685, [%rd266+8];
	ld.local.u64 	%rd686, [%rd266+16];
	st.local.u32 	[%rd265], %r130;
	st.local.u64 	[%rd265+8], %rd685;
	st.local.u64 	[%rd265+16], %rd686;
	st.local.u32 	[%rd266], %r129;
	st.local.u64 	[%rd266+8], %rd683;
	st.local.u64 	[%rd266+16], %rd684;
	shl.b32 	%r346, %r128, 1;
	setp.le.s32 	%p114, %r346, %r344;
	@%p114 bra 	$L__BB0_103;
$L__BB0_107:
	setp.gt.s32 	%p115, %r344, 0;
	add.s64 	%rd792, %rd792, %rd7;
	@%p115 bra 	$L__BB0_98;
$L__BB0_108:
	atom.shared.add.u32 	%r307, [%r11], 1;
	add.s32 	%r308, %r12, %r308;
	setp.lt.s32 	%p116, %r308, %r189;
	@%p116 bra 	$L__BB0_7;
	bra.uni 	$L__BB0_144;
$L__BB0_109:
	mul.lo.s32 	%r197, %r4, %r3;
	div.u32 	%r198, %r197, %r2;
	add.s32 	%r199, %r5, %r188;
	add.s32 	%r200, %r199, %r198;
	mul.lo.s32 	%r133, %r6, %r3;
	sub.s32 	%r134, %r9, %r186;
	mul.lo.s32 	%r201, %r133, %r134;
	div.u32 	%r202, %r201, %r2;
	add.s32 	%r348, %r202, %r200;
	setp.ge.s32 	%p4, %r348, %r189;
	mov.b64 	%rd805, 0;
	@%p4 bra 	$L__BB0_144;
	mul.lo.s32 	%r203, %r5, %r187;
	sub.s32 	%r204, %r203, %r186;
	add.s32 	%r205, %r204, %r9;
	shl.b32 	%r206, %r205, 2;
	mov.u32 	%r207, _ZZ28D_heapBasedButterflyCountingPxPiS0_iiiiiPyS0_S0_iiE1a;
	add.s32 	%r136, %r207, %r206;
	div.s32 	%r208, %r7, %r187;
	mad.lo.s32 	%r137, %r134, %r208, %r8;
	setp.eq.s32 	%p5, %r186, 0;
	mul.lo.s32 	%r209, %r133, %r187;
	div.u32 	%r138, %r209, %r2;
	@%p5 bra 	$L__BB0_143;
	cvt.s64.s32 	%rd268, %r137;
	mov.b64 	%rd805, 0;
$L__BB0_112:
	mov.b32 	%r212, -1;
	st.local.u32 	[%rd4], %r212;
	mul.wide.s32 	%rd315, %r348, 8;
	add.s64 	%rd316, %rd3, %rd315;
	ld.global.u64 	%rd317, [%rd316+8];
	ld.global.u64 	%rd318, [%rd316];
	sub.s64 	%rd270, %rd317, %rd318;
	cvt.u32.u64 	%r140, %rd317;
	mov.b32 	%r359, 1;
	mov.b32 	%r349, 0;
$L__BB0_113:
	cvt.u64.u32 	%rd319, %r349;
	setp.le.s64 	%p6, %rd270, %rd319;
	@%p6 bra 	$L__BB0_127;
	mov.b32 	%r351, 0;
	mov.u32 	%r354, %r351;
$L__BB0_115:
	add.s32 	%r145, %r351, %r349;
	cvt.u64.u32 	%rd320, %r145;
	setp.le.s64 	%p7, %rd270, %rd320;
	@%p7 bra 	$L__BB0_122;
	sub.s32 	%r214, %r140, %r145;
	mul.wide.s32 	%rd321, %r214, 4;
	add.s64 	%rd322, %rd2, %rd321;
	ld.global.u32 	%r146, [%rd322];
	setp.le.s32 	%p8, %r146, %r348;
	@%p8 bra 	$L__BB0_121;
	mul.wide.s32 	%rd323, %r146, 8;
	add.s64 	%rd324, %rd3, %rd323;
	ld.global.u64 	%rd271, [%rd324];
	shl.b64 	%rd325, %rd271, 2;
	add.s64 	%rd799, %rd306, %rd325;
	ld.global.u64 	%rd273, [%rd324+8];
	shl.b64 	%rd326, %rd273, 2;
	add.s64 	%rd274, %rd306, %rd326;
	setp.ge.s64 	%p9, %rd271, %rd273;
	@%p9 bra 	$L__BB0_120;
	add.s64 	%rd797, %rd2, %rd325;
	add.s64 	%rd795, %rd2, %rd326;
	mov.u64 	%rd794, %rd274;
	mov.u64 	%rd798, %rd797;
$L__BB0_119:
	sub.s64 	%rd329, %rd794, %rd799;
	shr.s64 	%rd330, %rd329, 2;
	shr.u64 	%rd331, %rd329, 63;
	add.s64 	%rd332, %rd330, %rd331;
	shl.b64 	%rd333, %rd332, 1;
	and.b64  	%rd334, %rd333, -4;
	add.s64 	%rd335, %rd797, %rd334;
	add.s64 	%rd336, %rd798, %rd334;
	add.s64 	%rd337, %rd799, %rd334;
	ld.global.u32 	%r215, [%rd336];
	setp.gt.s32 	%p10, %r215, %r348;
	add.s64 	%rd338, %rd335, 4;
	add.s64 	%rd339, %rd336, 4;
	add.s64 	%rd340, %rd337, 4;
	selp.b64 	%rd797, %rd797, %rd338, %p10;
	selp.b64 	%rd798, %rd798, %rd339, %p10;
	selp.b64 	%rd799, %rd799, %rd340, %p10;
	selp.b64 	%rd795, %rd335, %rd795, %p10;
	selp.b64 	%rd794, %rd337, %rd794, %p10;
	setp.lt.u64 	%p11, %rd797, %rd795;
	@%p11 bra 	$L__BB0_119;
$L__BB0_120:
	sub.s64 	%rd341, %rd274, %rd799;
	shr.u64 	%rd342, %rd341, 2;
	cvt.u32.u64 	%r216, %rd342;
	add.s32 	%r354, %r354, %r216;
$L__BB0_121:
	add.s32 	%r351, %r351, 1;
	setp.ne.s32 	%p12, %r351, 10;
	@%p12 bra 	$L__BB0_115;
$L__BB0_122:
	cvt.s64.s32 	%rd343, %r359;
	add.s64 	%rd288, %rd343, %rd268;
	shl.b64 	%rd344, %rd288, 2;
	add.s64 	%rd345, %rd307, %rd344;
	add.s64 	%rd346, %rd345, -4;
	mul.lo.s32 	%r217, %r354, %r186;
	mul.wide.s32 	%rd347, %r217, 4;
	add.s64 	%rd348, %rd345, %rd347;
	add.s64 	%rd349, %rd348, -4;
	mul.wide.s32 	%rd350, %r359, 24;
	add.s64 	%rd351, %rd4, %rd350;
	add.s64 	%rd289, %rd351, 16;
	st.local.u64 	[%rd351+16], %rd349;
	st.local.u64 	[%rd351+8], %rd346;
	setp.lt.s32 	%p13, %r217, 1;
	@%p13 bra 	$L__BB0_126;
	add.s64 	%rd353, %rd1, %rd344;
	ld.global.u32 	%r356, [%rd353+-4];
	add.s64 	%rd801, %rd289, -16;
	st.local.u32 	[%rd289+-16], %r356;
	shr.u32 	%r218, %r359, 31;
	add.s32 	%r219, %r359, %r218;
	shr.s32 	%r357, %r219, 1;
	mul.wide.s32 	%rd354, %r357, 24;
	add.s64 	%rd800, %rd4, %rd354;
	ld.local.u32 	%r355, [%rd800];
	setp.ge.s32 	%p14, %r356, %r355;
	@%p14 bra 	$L__BB0_125;
$L__BB0_124:
	ld.local.u64 	%rd355, [%rd801+8];
	ld.local.u64 	%rd356, [%rd801+16];
	ld.local.u64 	%rd357, [%rd800+8];
	ld.local.u64 	%rd358, [%rd800+16];
	st.local.u32 	[%rd801], %r355;
	st.local.u64 	[%rd801+8], %rd357;
	st.local.u64 	[%rd801+16], %rd358;
	st.local.u32 	[%rd800], %r356;
	st.local.u64 	[%rd800+8], %rd355;
	st.local.u64 	[%rd800+16], %rd356;
	mul.wide.s32 	%rd359, %r357, 24;
	add.s64 	%rd801, %rd4, %rd359;
	ld.local.u32 	%r356, [%rd801];
	shr.u32 	%r220, %r357, 31;
	add.s32 	%r221, %r357, %r220;
	shr.s32 	%r357, %r221, 1;
	mul.wide.s32 	%rd360, %r357, 24;
	add.s64 	%rd800, %rd4, %rd360;
	ld.local.u32 	%r355, [%rd800];
	setp.lt.s32 	%p15, %r356, %r355;
	@%p15 bra 	$L__BB0_124;
$L__BB0_125:
	add.s32 	%r359, %r359, 1;
$L__BB0_126:
	add.s32 	%r349, %r349, 10;
	setp.lt.s32 	%p16, %r349, %r186;
	@%p16 bra 	$L__BB0_113;
$L__BB0_127:
	setp.lt.s32 	%p17, %r359, 2;
	mov.b32 	%r368, 1;
	@%p17 bra 	$L__BB0_142;
	add.s32 	%r362, %r359, -1;
	mov.b32 	%r361, -1;
	mov.b32 	%r368, 1;
$L__BB0_129:
	ld.local.u32 	%r168, [%rd4+24];
	setp.eq.s32 	%p18, %r168, %r361;
	@%p18 bra 	$L__BB0_131;
	add.s32 	%r226, %r368, -1;
	mul.lo.s32 	%r227, %r226, %r368;
	shr.u32 	%r228, %r227, 31;
	add.s32 	%r229, %r227, %r228;
	shr.s32 	%r230, %r229, 1;
	cvt.s64.s32 	%rd361, %r230;
	add.s64 	%rd805, %rd805, %rd361;
	mov.b32 	%r368, 1;
	mov.u32 	%r361, %r168;
	bra.uni 	$L__BB0_132;
$L__BB0_131:
	add.s32 	%r368, %r368, 1;
$L__BB0_132:
	ld.local.u64 	%rd362, [%rd4+32];
	mul.wide.u32 	%rd363, %r186, 4;
	add.s64 	%rd299, %rd362, %rd363;
	st.local.u64 	[%rd4+32], %rd299;
	ld.local.u64 	%rd300, [%rd4+40];
	setp.lt.u64 	%p19, %rd299, %rd300;
	@%p19 bra 	$L__BB0_134;
	mul.wide.u32 	%rd364, %r362, 24;
	add.s64 	%rd365, %rd4, %rd364;
	ld.local.u32 	%r231, [%rd365];
	ld.local.u64 	%rd366, [%rd365+8];
	ld.local.u64 	%rd367, [%rd365+16];
	st.local.u32 	[%rd4+24], %r231;
	st.local.u64 	[%rd4+32], %rd366;
	st.local.u64 	[%rd4+40], %rd367;
	st.local.u32 	[%rd365], %r168;
	st.local.u64 	[%rd365+8], %rd299;
	st.local.u64 	[%rd365+16], %rd300;
	add.s32 	%r362, %r362, -1;
	bra.uni 	$L__BB0_135;
$L__BB0_134:
	ld.u32 	%r232, [%rd299];
	st.local.u32 	[%rd4+24], %r232;
$L__BB0_135:
	setp.lt.u32 	%p20, %r362, 2;
	@%p20 bra 	$L__BB0_141;
	mov.b32 	%r366, 2;
$L__BB0_137:
	setp.ge.s32 	%p21, %r366, %r362;
	mov.b32 	%r367, 0;
	@%p21 bra 	$L__BB0_139;
	mul.wide.s32 	%rd368, %r366, 24;
	add.s64 	%rd369, %rd4, %rd368;
	ld.local.u32 	%r235, [%rd369];
	ld.local.u32 	%r236, [%rd369+24];
	setp.gt.s32 	%p22, %r235, %r236;
	selp.u32 	%r367, 1, 0, %p22;
$L__BB0_139:
	add.s32 	%r177, %r367, %r366;
	mul.wide.s32 	%rd370, %r177, 24;
	add.s64 	%rd301, %rd4, %rd370;
	ld.local.u32 	%r178, [%rd301];
	shr.u32 	%r237, %r177, 31;
	add.s32 	%r238, %r177, %r237;
	shr.s32 	%r239, %r238, 1;
	mul.wide.s32 	%rd371, %r239, 24;
	add.s64 	%rd302, %rd4, %rd371;
	ld.local.u32 	%r179, [%rd302];
	setp.ge.s32 	%p23, %r178, %r179;
	@%p23 bra 	$L__BB0_141;
	ld.local.u64 	%rd372, [%rd301+8];
	ld.local.u64 	%rd373, [%rd301+16];
	ld.local.u64 	%rd374, [%rd302+8];
	ld.local.u64 	%rd375, [%rd302+16];
	st.local.u32 	[%rd301], %r179;
	st.local.u64 	[%rd301+8], %rd374;
	st.local.u64 	[%rd301+16], %rd375;
	st.local.u32 	[%rd302], %r178;
	st.local.u64 	[%rd302+8], %rd372;
	st.local.u64 	[%rd302+16], %rd373;
	shl.b32 	%r366, %r177, 1;
	setp.le.s32 	%p24, %r366, %r362;
	@%p24 bra 	$L__BB0_137;
$L__BB0_141:
	setp.gt.s32 	%p25, %r362, 0;
	@%p25 bra 	$L__BB0_129;
$L__BB0_142:
	add.s32 	%r240, %r368, -1;
	mul.lo.s32 	%r241, %r240, %r368;
	shr.u32 	%r242, %r241, 31;
	add.s32 	%r243, %r241, %r242;
	shr.s32 	%r244, %r243, 1;
	cvt.s64.s32 	%rd376, %r244;
	add.s64 	%rd805, %rd805, %rd376;
	atom.shared.min.s32 	%r245, [%r136], 0;
	add.s32 	%r348, %r138, %r348;
	setp.lt.s32 	%p26, %r348, %r189;
	@%p26 bra 	$L__BB0_112;
	bra.uni 	$L__BB0_144;
$L__BB0_143:
	atom.shared.min.s32 	%r246, [%r136], 0;
	add.s32 	%r348, %r138, %r348;
	setp.lt.s32 	%p27, %r348, %r189;
	@%p27 bra 	$L__BB0_143;
$L__BB0_144:
	setp.ne.s32 	%p117, %r1, 0;
	atom.shared.add.u64 	%rd688, [_ZZ28D_heapBasedButterflyCountingPxPiS0_iiiiiPyS0_S0_iiE11sharedCount], %rd805;
	bar.sync 	0;
	@%p117 bra 	$L__BB0_146;
	ld.shared.u64 	%rd689, [_ZZ28D_heapBasedButterflyCountingPxPiS0_iiiiiPyS0_S0_iiE11sharedCount];
	cvta.to.global.u64 	%rd690, %rd308;
	atom.global.add.u64 	%rd691, [%rd690], %rd689;
$L__BB0_146:
	ret;

}
	// .globl	_ZN3cub18CUB_300001_SM_10006detail11EmptyKernelIvEEvv
.visible .entry _ZN3cub18CUB_300001_SM_10006detail11EmptyKernelIvEEvv()
{


	ret;

}


// ===== COMPILED SASS (sm_100) =====

	.target	sm_100

	.elftype	@"ET_EXEC"


//--------------------- .note.nv.tkinfo           --------------------------
	.section	.note.nv.tkinfo,"",@"SHT_NOTE"
	.sectionflags	@"SHF_NOTE_NV_TKINFO"
	.tkinfo
        /*0018*/ 	.word	0x00000002
        /*0030*/ 	.string	""
        /*0030*/ 	.string	"ptxas"
        /*0030*/ 	.string	"Cuda compilation tools, release 13.0, V13.0.88"
        /*0030*/ 	.string	"Build cuda_13.0.r13.0/compiler.36424714_0"
        /*0030*/ 	.string	"-arch sm_100 -m 64 "



//--------------------- .note.nv.cuinfo           --------------------------
	.section	.note.nv.cuinfo,"",@"SHT_NOTE"
	.sectionflags	@"SHF_NOTE_NV_CUINFO"
        /*0018*/ 	.short	0x0002
        /*001a*/ 	.short	0x0064
        /*001c*/ 	.short	0x0082
	.zero		2


//--------------------- .nv.info                  --------------------------
	.section	.nv.info,"",@"SHT_CUDA_INFO"
	.align	4


	//----- nvinfo : EIATTR_REGCOUNT
	.align		4
        /*0000*/ 	.byte	0x04, 0x2f
        /*0002*/ 	.short	(.L_41 - .L_40)
	.align		4
.L_40:
        /*0004*/ 	.word	index@(_Z28D_heapBasedButterflyCountingPxPiS0_iiiiiPyS0_S0_ii)
        /*0008*/ 	.word	0x00000028


	//----- nvinfo : EIATTR_FRAME_SIZE
	.align		4
.L_41:
        /*000c*/ 	.byte	0x04, 0x11
        /*000e*/ 	.short	(.L_43 - .L_42)
	.align		4
.L_42:
        /*0010*/ 	.word	index@(_Z28D_heapBasedButterflyCountingPxPiS0_iiiiiPyS0_S0_ii)
        /*0014*/ 	.word	0x00000108


	//----- nvinfo : EIATTR_REGCOUNT
	.align		4
.L_43:
        /*0018*/ 	.byte	0x04, 0x2f
        /*001a*/ 	.short	(.L_45 - .L_44)
	.align		4
.L_44:
        /*001c*/ 	.word	index@(_ZN3cub18CUB_300001_SM_10006detail11EmptyKernelIvEEvv)
        /*0020*/ 	.word	0x00000004


	//----- nvinfo : EIATTR_FRAME_SIZE
	.align		4
.L_45:
        /*0024*/ 	.byte	0x04, 0x11
        /*0026*/ 	.short	(.L_47 - .L_46)
	.align		4
.L_46:
        /*0028*/ 	.word	index@(_ZN3cub18CUB_300001_SM_10006detail11EmptyKernelIvEEvv)
        /*002c*/ 	.word	0x00000000


	//----- nvinfo : EIATTR_MIN_STACK_SIZE
	.align		4
.L_47:
        /*0030*/ 	.byte	0x04, 0x12
        /*0032*/ 	.short	(.L_49 - .L_48)
	.align		4
.L_48:
        /*0034*/ 	.word	index@(_ZN3cub18CUB_300001_SM_10006detail11EmptyKernelIvEEvv)
        /*0038*/ 	.word	0x00000000


	//----- nvinfo : EIATTR_MIN_STACK_SIZE
	.align		4
.L_49:
        /*003c*/ 	.byte	0x04, 0x12
        /*003e*/ 	.short	(.L_51 - .L_50)
	.align		4
.L_50:
        /*0040*/ 	.word	index@(_Z28D_heapBasedButterflyCountingPxPiS0_iiiiiPyS0_S0_ii)
        /*0044*/ 	.word	0x00000108
.L_51:


//--------------------- .nv.compat                --------------------------
	.section	.nv.compat,"",@"SHT_CUDA_COMPAT_INFO"
	.align	4
        /*0000*/ 	.byte	0x02, 0x09, 0x00, 0x00, 0x02, 0x02, 0x01, 0x00, 0x02, 0x05, 0x05, 0x00, 0x03, 0x07, 0x01, 0x01
        /*0010*/ 	.byte	0x02, 0x03, 0x00, 0x00, 0x02, 0x06, 0x01, 0x00, 0x04, 0x0b, 0x08, 0x00, 0x09, 0x00, 0x00, 0x00
        /*0020*/ 	.byte	0x00, 0x00, 0x00, 0x00


//--------------------- .nv.info._ZN3cub18CUB_300001_SM_10006detail11EmptyKernelIvEEvv --------------------------
	.section	.nv.info._ZN3cub18CUB_300001_SM_10006detail11EmptyKernelIvEEvv,"",@"SHT_CUDA_INFO"
	.sectionflags	@""
	.align	4


	//----- nvinfo : EIATTR_CUDA_API_VERSION
	.align		4
        /*0000*/ 	.byte	0x04, 0x37
        /*0002*/ 	.short	(.L_53 - .L_52)
.L_52:
        /*0004*/ 	.word	0x00000082


	//----- nvinfo : EIATTR_SPARSE_MMA_MASK
	.align		4
.L_53:
        /*0008*/ 	.byte	0x03, 0x50
        /*000a*/ 	.short	0x0000


	//----- nvinfo : EIATTR_MAXREG_COUNT
	.align		4
        /*000c*/ 	.byte	0x03, 0x1b
        /*000e*/ 	.short	0x00ff


	//----- nvinfo : EIATTR_MERCURY_ISA_VERSION
	.align		4
        /*0010*/ 	.byte	0x03, 0x5f
        /*0012*/ 	.short	0x0101


	//----- nvinfo : EIATTR_VRC_CTA_INIT_COUNT
	.align		4
        /*0014*/ 	.byte	0x02, 0x4a
	.zero		1
	.zero		1


	//----- nvinfo : EIATTR_EXIT_INSTR_OFFSETS
	.align		4
        /*0018*/ 	.byte	0x04, 0x1c
        /*001a*/ 	.short	(.L_55 - .L_54)


	//   ....[0]....
.L_54:
        /*001c*/ 	.word	0x00000010


	//----- nvinfo : EIATTR_SW_WAR
	.align		4
.L_55:
        /*0020*/ 	.byte	0x04, 0x36
        /*0022*/ 	.short	(.L_57 - .L_56)
.L_56:
        /*0024*/ 	.word	0x00000008
.L_57:


//--------------------- .nv.info._Z28D_heapBasedButterflyCountingPxPiS0_iiiiiPyS0_S0_ii --------------------------
	.section	.nv.info._Z28D_heapBasedButterflyCountingPxPiS0_iiiiiPyS0_S0_ii,"",@"SHT_CUDA_INFO"
	.sectionflags	@""
	.align	4


	//----- nvinfo : EIATTR_CUDA_API_VERSION
	.align		4
        /*0000*/ 	.byte	0x04, 0x37
        /*0002*/ 	.short	(.L_59 - .L_58)
.L_58:
        /*0004*/ 	.word	0x00000082


	//----- nvinfo : EIATTR_KPARAM_INFO
	.align		4
.L_59:
        /*0008*/ 	.byte	0x04, 0x17
        /*000a*/ 	.short	(.L_61 - .L_60)
.L_60:
        /*000c*/ 	.word	0x00000000
        /*0010*/ 	.short	0x000c
        /*0012*/ 	.short	0x004c
        /*0014*/ 	.byte	0x00, 0xf0, 0x11, 0x00


	//----- nvinfo : EIATTR_KPARAM_INFO
	.align		4
.L_61:
        /*0018*/ 	.byte	0x04, 0x17
        /*001a*/ 	.short	(.L_63 - .L_62)
.L_62:
        /*001c*/ 	.word	0x00000000
        /*0020*/ 	.short	0x000b
        /*0022*/ 	.short	0x0048
        /*0024*/ 	.byte	0x00, 0xf0, 0x11, 0x00


	//----- nvinfo : EIATTR_KPARAM_INFO
	.align		4
.L_63:
        /*0028*/ 	.byte	0x04, 0x17
        /*002a*/ 	.short	(.L_65 - .L_64)
.L_64:
        /*002c*/ 	.word	0x00000000
        /*0030*/ 	.short	0x000a
        /*0032*/ 	.short	0x0040
        /*0034*/ 	.byte	0x00, 0xf5, 0x21, 0x00


	//----- nvinfo : EIATTR_KPARAM_INFO
	.align		4
.L_65:
        /*0038*/ 	.byte	0x04, 0x17
        /*003a*/ 	.short	(.L_67 - .L_66)
.L_66:
        /*003c*/ 	.word	0x00000000
        /*0040*/ 	.short	0x0009
        /*0042*/ 	.short	0x0038
        /*0044*/ 	.byte	0x00, 0xf5, 0x21, 0x00


	//----- nvinfo : EIATTR_KPARAM_INFO
	.align		4
.L_67:
        /*0048*/ 	.byte	0x04, 0x17
        /*004a*/ 	.short	(.L_69 - .L_68)
.L_68:
        /*004c*/ 	.word	0x00000000
        /*0050*/ 	.short	0x0008
        /*0052*/ 	.short	0x0030
        /*0054*/ 	.byte	0x00, 0xf5, 0x21, 0x00


	//----- nvinfo : EIATTR_KPARAM_INFO
	.align		4
.L_69:
        /*0058*/ 	.byte	0x04, 0x17
        /*005a*/ 	.short	(.L_71 - .L_70)
.L_70:
        /*005c*/ 	.word	0x00000000
        /*0060*/ 	.short	0x0007
        /*0062*/ 	.short	0x0028
        /*0064*/ 	.byte	0x00, 0xf0, 0x11, 0x00


	//----- nvinfo : EIATTR_KPARAM_INFO
	.align		4
.L_71:
        /*0068*/ 	.byte	0x04, 0x17
        /*006a*/ 	.short	(.L_73 - .L_72)
.L_72:
        /*006c*/ 	.word	0x00000000
        /*0070*/ 	.short	0x0006
        /*0072*/ 	.short	0x0024
        /*0074*/ 	.byte	0x00, 0xf0, 0x11, 0x00


	//----- nvinfo : EIATTR_KPARAM_INFO
	.align		4
.L_73:
        /*0078*/ 	.byte	0x04, 0x17
        /*007a*/ 	.short	(.L_75 - .L_74)
.L_74:
        /*007c*/ 	.word	0x00000000
        /*0080*/ 	.short	0x0005
        /*0082*/ 	.short	0x0020
        /*0084*/ 	.byte	0x00, 0xf0, 0x11, 0x00


	//----- nvinfo : EIATTR_KPARAM_INFO
	.align		4
.L_75:
        /*0088*/ 	.byte	0x04, 0x17
        /*008a*/ 	.short	(.L_77 - .L_76)
.L_76:
        /*008c*/ 	.word	0x00000000
        /*0090*/ 	.short	0x0004
        /*0092*/ 	.short	0x001c
        /*0094*/ 	.byte	0x00, 0xf0, 0x11, 0x00


	//----- nvinfo : EIATTR_KPARAM_INFO
	.align		4
.L_77:
        /*0098*/ 	.byte	0x04, 0x17
        /*009a*/ 	.short	(.L_79 - .L_78)
.L_78:
        /*009c*/ 	.word	0x00000000
        /*00a0*/ 	.short	0x0003
        /*00a2*/ 	.short	0x0018
        /*00a4*/ 	.byte	0x00, 0xf0, 0x11, 0x00


	//----- nvinfo : EIATTR_KPARAM_INFO
	.align		4
.L_79:
        /*00a8*/ 	.byte	0x04, 0x17
        /*00aa*/ 	.short	(.L_81 - .L_80)
.L_80:
        /*00ac*/ 	.word	0x00000000
        /*00b0*/ 	.short	0x0002
        /*00b2*/ 	.short	0x0010
        /*00b4*/ 	.byte	0x00, 0xf5, 0x21, 0x00


	//----- nvinfo : EIATTR_KPARAM_INFO
	.align		4
.L_81:
        /*00b8*/ 	.byte	0x04, 0x17
        /*00ba*/ 	.short	(.L_83 - .L_82)
.L_82:
        /*00bc*/ 	.word	0x00000000
        /*00c0*/ 	.short	0x0001
        /*00c2*/ 	.short	0x0008
        /*00c4*/ 	.byte	0x00, 0xf5, 0x21, 0x00


	//----- nvinfo : EIATTR_KPARAM_INFO
	.align		4
.L_83:
        /*00c8*/ 	.byte	0x04, 0x17
        /*00ca*/ 	.short	(.L_85 - .L_84)
.L_84:
        /*00cc*/ 	.word	0x00000000
        /*00d0*/ 	.short	0x0000
        /*00d2*/ 	.short	0x0000
        /*00d4*/ 	.byte	0x00, 0xf5, 0x21, 0x00


	//----- nvinfo : EIATTR_SPARSE_MMA_MASK
	.align		4
.L_85:
        /*00d8*/ 	.byte	0x03, 0x50
        /*00da*/ 	.short	0x0000


	//----- nvinfo : EIATTR_MAXREG_COUNT
	.align		4
        /*00dc*/ 	.byte	0x03, 0x1b
        /*00de*/ 	.short	0x00ff


	//----- nvinfo : EIATTR_NUM_BARRIERS
	.align		4
        /*00e0*/ 	.byte	0x02, 0x4c
        /*00e2*/ 	.byte	0x01
	.zero		1


	//----- nvinfo : EIATTR_MERCURY_ISA_VERSION
	.align		4
        /*00e4*/ 	.byte	0x03, 0x5f
        /*00e6*/ 	.short	0x0101


	//----- nvinfo : EIATTR_VRC_CTA_INIT_COUNT
	.align		4
        /*00e8*/ 	.byte	0x02, 0x4a
	.zero		1
	.zero		1


	//----- nvinfo : EIATTR_EXIT_INSTR_OFFSETS
	.align		4
        /*00ec*/ 	.byte	0x04, 0x1c
        /*00ee*/ 	.short	(.L_87 - .L_86)


	//   ....[0]....
.L_86:
        /*00f0*/ 	.word	0x00006c40


	//   ....[1]....
        /*00f4*/ 	.word	0x00006c80


	//----- nvinfo : EIATTR_CRS_STACK_SIZE
	.align		4
.L_87:
        /*00f8*/ 	.byte	0x04, 0x1e
        /*00fa*/ 	.short	(.L_89 - .L_88)
.L_88:
        /*00fc*/ 	.word	0x00000000


	//----- nvinfo : EIATTR_CBANK_PARAM_SIZE
	.align		4
.L_89:
        /*0100*/ 	.byte	0x03, 0x19
        /*0102*/ 	.short	0x0050


	//----- nvinfo : EIATTR_PARAM_CBANK
	.align		4
        /*0104*/ 	.byte	0x04, 0x0a
        /*0106*/ 	.short	(.L_91 - .L_90)
	.align		4
.L_90:
        /*0108*/ 	.word	index@(.nv.constant0._Z28D_heapBasedButterflyCountingPxPiS0_iiiiiPyS0_S0_ii)
        /*010c*/ 	.short	0x0380
        /*010e*/ 	.short	0x0050


	//----- nvinfo : EIATTR_SW_WAR
	.align		4
.L_91:
        /*0110*/ 	.byte	0x04, 0x36
        /*0112*/ 	.short	(.L_93 - .L_92)
.L_92:
        /*0114*/ 	.word	0x00000008
.L_93:


//--------------------- .nv.callgraph             --------------------------
	.section	.nv.callgraph,"",@"SHT_CUDA_CALLGRAPH"
	.align	4
	.sectionentsize	8
	.align		4
        /*0000*/ 	.word	0x00000000
	.align		4
        /*0004*/ 	.word	0xffffffff
	.align		4
        /*0008*/ 	.word	0x00000000
	.align		4
        /*000c*/ 	.word	0xfffffffe
	.align		4
        /*0010*/ 	.word	0x00000000
	.align		4
        /*0014*/ 	.word	0xfffffffd
	.align		4
        /*0018*/ 	.word	0x00000000
	.align		4
        /*001c*/ 	.word	0xfffffffc


//--------------------- .nv.constant4             --------------------------
	.section	.nv.constant4,"a",@progbits
	.align	8
	.align		8
.nv.constant4:
        /*0000*/ 	.dword	_ZN34_INTERNAL_555330fe_4_k_cu_c87a800c4cuda3std3__45__cpo5beginE
	.align		8
        /*0008*/ 	.dword	_ZN34_INTERNAL_555330fe_4_k_cu_c87a800c4cuda3std3__45__cpo3endE
	.align		8
        /*0010*/ 	.dword	_ZN34_INTERNAL_555330fe_4_k_cu_c87a800c4cuda3std3__45__cpo6cbeginE
	.align		8
        /*0018*/ 	.dword	_ZN34_INTERNAL_555330fe_4_k_cu_c87a800c4cuda3std3__45__cpo4cendE
	.align		8
        /*0020*/ 	.dword	_ZN34_INTERNAL_555330fe_4_k_cu_c87a800c4cuda3std3__45__cpo6rbeginE
	.align		8
        /*0028*/ 	.dword	_ZN34_INTERNAL_555330fe_4_k_cu_c87a800c4cuda3std3__45__cpo4rendE
	.align		8
        /*0030*/ 	.dword	_ZN34_INTERNAL_555330fe_4_k_cu_c87a800c4cuda3std3__45__cpo7crbeginE
	.align		8
        /*0038*/ 	.dword	_ZN34_INTERNAL_555330fe_4_k_cu_c87a800c4cuda3std3__45__cpo5crendE
	.align		8
        /*0040*/ 	.dword	_ZN34_INTERNAL_555330fe_4_k_cu_c87a800c4cuda3std3__436_GLOBAL__N__555330fe_4_k_cu_c87a800c6ignoreE
	.align		8
        /*0048*/ 	.dword	_ZN34_INTERNAL_555330fe_4_k_cu_c87a800c4cuda3std3__419piecewise_constructE
	.align		8
        /*0050*/ 	.dword	_ZN34_INTERNAL_555330fe_4_k_cu_c87a800c4cuda3std3__48in_placeE
	.align		8
        /*0058*/ 	.dword	_ZN34_INTERNAL_555330fe_4_k_cu_c87a800c4cuda3std3__420unreachable_sentinelE
	.align		8
        /*0060*/ 	.dword	_ZN34_INTERNAL_555330fe_4_k_cu_c87a800c4cuda3std3__47nulloptE
	.align		8
        /*0068*/ 	.dword	_ZN34_INTERNAL_555330fe_4_k_cu_c87a800c4cuda3std3__48unexpectE
	.align		8
        /*0070*/ 	.dword	_ZN34_INTERNAL_555330fe_4_k_cu_c87a800c4cuda3std6ranges3__45__cpo4swapE
	.align		8
        /*0078*/ 	.dword	_ZN34_INTERNAL_555330fe_4_k_cu_c87a800c4cuda3std6ranges3__45__cpo9iter_moveE
	.align		8
        /*0080*/ 	.dword	_ZN34_INTERNAL_555330fe_4_k_cu_c87a800c4cuda3std6ranges3__45__cpo5beginE
	.align		8
        /*0088*/ 	.dword	_ZN34_INTERNAL_555330fe_4_k_cu_c87a800c4cuda3std6ranges3__45__cpo3endE
	.align		8
        /*0090*/ 	.dword	_ZN34_INTERNAL_555330fe_4_k_cu_c87a800c4cuda3std6ranges3__45__cpo6cbeginE
	.align		8
        /*0098*/ 	.dword	_ZN34_INTERNAL_555330fe_4_k_cu_c87a800c4cuda3std6ranges3__45__cpo4cendE
	.align		8
        /*00a0*/ 	.dword	_ZN34_INTERNAL_555330fe_4_k_cu_c87a800c4cuda3std6ranges3__45__cpo7advanceE
	.align		8
        /*00a8*/ 	.dword	_ZN34_INTERNAL_555330fe_4_k_cu_c87a800c4cuda3std6ranges3__45__cpo9iter_swapE
	.align		8
        /*00b0*/ 	.dword	_ZN34_INTERNAL_555330fe_4_k_cu_c87a800c4cuda3std6ranges3__45__cpo4nextE
	.align		8
        /*00b8*/ 	.dword	_ZN34_INTERNAL_555330fe_4_k_cu_c87a800c4cuda3std6ranges3__45__cpo4prevE
	.align		8
        /*00c0*/ 	.dword	_ZN34_INTERNAL_555330fe_4_k_cu_c87a800c4cuda3std6ranges3__45__cpo4dataE
	.align		8
        /*00c8*/ 	.dword	_ZN34_INTERNAL_555330fe_4_k_cu_c87a800c4cuda3std6ranges3__45__cpo5cdataE
	.align		8
        /*00d0*/ 	.dword	_ZN34_INTERNAL_555330fe_4_k_cu_c87a800c4cuda3std6ranges3__45__cpo4sizeE
	.align		8
        /*00d8*/ 	.dword	_ZN34_INTERNAL_555330fe_4_k_cu_c87a800c4cuda3std6ranges3__45__cpo5ssizeE
	.align		8
        /*00e0*/ 	.dword	_ZN34_INTERNAL_555330fe_4_k_cu_c87a800c4cuda3std6ranges3__45__cpo8distanceE
	.align		8
        /*00e8*/ 	.dword	_ZN34_INTERNAL_555330fe_4_k_cu_c87a800c6thrust24THRUST_300001_SM_1000_NS6system6detail10sequential3seqE
	.align		8
        /*00f0*/ 	.dword	_ZN34_INTERNAL_555330fe_4_k_cu_c87a800c6thrust24THRUST_300001_SM_1000_NS12placeholders2_1E
	.align		8
        /*00f8*/ 	.dword	_ZN34_INTERNAL_555330fe_4_k_cu_c87a800c6thrust24THRUST_300001_SM_1000_NS12placeholders2_2E
	.align		8
        /*0100*/ 	.dword	_ZN34_INTERNAL_555330fe_4_k_cu_c87a800c6thrust24THRUST_300001_SM_1000_NS12placeholders2_3E
	.align		8
        /*0108*/ 	.dword	_ZN34_INTERNAL_555330fe_4_k_cu_c87a800c6thrust24THRUST_300001_SM_1000_NS12placeholders2_4E
	.align		8
        /*0110*/ 	.dword	_ZN34_INTERNAL_555330fe_4_k_cu_c87a800c6thrust24THRUST_300001_SM_1000_NS12placeholders2_5E
	.align		8
        /*0118*/ 	.dword	_ZN34_INTERNAL_555330fe_4_k_cu_c87a800c6thrust24THRUST_300001_SM_1000_NS12placeholders2_6E
	.align		8
        /*0120*/ 	.dword	_ZN34_INTERNAL_555330fe_4_k_cu_c87a800c6thrust24THRUST_300001_SM_1000_NS12placeholders2_7E
	.align		8
        /*0128*/ 	.dword	_ZN34_INTERNAL_555330fe_4_k_cu_c87a800c6thrust24THRUST_300001_SM_1000_NS12placeholders2_8E
	.align		8
        /*0130*/ 	.dword	_ZN34_INTERNAL_555330fe_4_k_cu_c87a800c6thrust24THRUST_300001_SM_1000_NS12placeholders2_9E
	.align		8
        /*0138*/ 	.dword	_ZN34_INTERNAL_555330fe_4_k_cu_c87a800c6thrust24THRUST_300001_SM_1000_NS12placeholders3_10E


//--------------------- .text._ZN3cub18CUB_300001_SM_10006detail11EmptyKernelIvEEvv --------------------------
	.section	.text._ZN3cub18CUB_300001_SM_10006detail11EmptyKernelIvEEvv,"ax",@progbits
	.align	128
        .global         _ZN3cub18CUB_300001_SM_10006detail11EmptyKernelIvEEvv
        .type           _ZN3cub18CUB_300001_SM_10006detail11EmptyKernelIvEEvv,@function
        .size           _ZN3cub18CUB_300001_SM_10006detail11EmptyKernelIvEEvv,(.L_x_121 - _ZN3cub18CUB_300001_SM_10006detail11EmptyKernelIvEEvv)
        .other          _ZN3cub18CUB_300001_SM_10006detail11EmptyKernelIvEEvv,@"STO_CUDA_ENTRY STV_DEFAULT"
_ZN3cub18CUB_300001_SM_10006detail11EmptyKernelIvEEvv:
.text._ZN3cub18CUB_300001_SM_10006detail11EmptyKernelIvEEvv:
[----:B------:R-:W-:Y:S01]  /*0000*/  LDC R1, c[0x0][0x37c] ;  /* 0x0000df00ff017b82 */ /* 0x000fe20000000800 */
[----:B------:R-:W-:Y:S05]  /*0010*/  EXIT ;  /* 0x000000000000794d */ /* 0x000fea0003800000 */
.L_x_0:
[----:B------:R-:W-:-:S00]  /*0020*/  BRA `(.L_x_0) ;  /* 0xfffffffc00fc7947 */ /* 0x000fc0000383ffff */
[----:B------:R-:W-:-:S00]  /*0030*/  NOP ;  /* 0x0000000000007918 */ /* 0x000fc00000000000 */
        /* <DEDUP_REMOVED lines=12> */
.L_x_121:


//--------------------- .text._Z28D_heapBasedButterflyCountingPxPiS0_iiiiiPyS0_S0_ii --------------------------
	.section	.text._Z28D_heapBasedButterflyCountingPxPiS0_iiiiiPyS0_S0_ii,"ax",@progbits
	.align	128
        .global         _Z28D_heapBasedButterflyCountingPxPiS0_iiiiiPyS0_S0_ii
        .type           _Z28D_heapBasedButterflyCountingPxPiS0_iiiiiPyS0_S0_ii,@function
        .size           _Z28D_heapBasedButterflyCountingPxPiS0_iiiiiPyS0_S0_ii,(.L_x_122 - _Z28D_heapBasedButterflyCountingPxPiS0_iiiiiPyS0_S0_ii)
        .other          _Z28D_heapBasedButterflyCountingPxPiS0_iiiiiPyS0_S0_ii,@"STO_CUDA_ENTRY STV_DEFAULT"
_Z28D_heapBasedButterflyCountingPxPiS0_iiiiiPyS0_S0_ii:
.text._Z28D_heapBasedButterflyCountingPxPiS0_iiiiiPyS0_S0_ii:
[----:B------:R-:W0:Y:S08]  /*0000*/  LDC R1, c[0x0][0x37c] ;  /* 0x0000df00ff017b82 */ /* 0x000e300000000800 */
[----:B------:R-:W1:Y:S01]  /*0010*/  LDC R0, c[0x0][0x3a0] ;  /* 0x0000e800ff007b82 */ /* 0x000e620000000800 */
[----:B------:R-:W1:Y:S01]  /*0020*/  LDCU.64 UR4, c[0x0][0x398] ;  /* 0x00007300ff0477ac */ /* 0x000e620008000a00 */
[----:B------:R-:W-:Y:S01]  /*0030*/  IMAD.MOV.U32 R4, RZ, RZ, RZ ;  /* 0x000000ffff047224 */ /* 0x000fe200078e00ff */
[----:B------:R-:W2:Y:S01]  /*0040*/  S2R R13, SR_TID.X ;  /* 0x00000000000d7919 */ /* 0x000ea20000002100 */
[----:B------:R-:W-:Y:S01]  /*0050*/  BSSY.RECONVERGENT B0, `(.L_x_1) ;  /* 0x00006b0000007945 */ /* 0x000fe20003800200 */
[----:B------:R-:W3:Y:S01]  /*0060*/  LDCU UR6, c[0x0][0x360] ;  /* 0x00006c00ff0677ac */ /* 0x000ee20008000800 */
[----:B0-----:R-:W-:Y:S01]  /*0070*/  VIADD R1, R1, 0xfffffef8 ;  /* 0xfffffef801017836 */ /* 0x001fe20000000000 */
[----:B------:R-:W0:Y:S01]  /*0080*/  S2R R16, SR_CTAID.X ;  /* 0x0000000000107919 */ /* 0x000e220000002500 */
[----:B------:R-:W4:Y:S01]  /*0090*/  LDC R6, c[0x0][0x370] ;  /* 0x0000dc00ff067b82 */ /* 0x000f220000000800 */
[----:B------:R-:W0:Y:S01]  /*00a0*/  LDCU.64 UR8, c[0x0][0x358] ;  /* 0x00006b00ff0877ac */ /* 0x000e220008000a00 */
[----:B-1----:R-:W-:-:S04]  /*00b0*/  VIADD R2, R0, UR5 ;  /* 0x0000000500027c36 */ /* 0x002fc80008000000 */
[----:B------:R-:W1:Y:S01]  /*00c0*/  I2F.U32.RP R3, R2 ;  /* 0x0000000200037306 */ /* 0x000e620000209000 */
[----:B------:R-:W-:Y:S01]  /*00d0*/  IMAD.MOV R7, RZ, RZ, -R2 ;  /* 0x000000ffff077224 */ /* 0x000fe200078e0a02 */
[----:B------:R-:W-:Y:S02]  /*00e0*/  LOP3.LUT R19, RZ, R2, RZ, 0x33, !PT ;  /* 0x00000002ff137212 */ /* 0x000fe400078e33ff */
[----:B--2---:R-:W-:-:S04]  /*00f0*/  ISETP.GT.U32.AND P4, PT, R13, 0x63, PT ;  /* 0x000000630d00780c */ /* 0x004fc80003f84070 */
[----:B-1----:R-:W1:Y:S09]  /*0100*/  MUFU.RCP R3, R3 ;  /* 0x0000000300037308 */ /* 0x002e720000001000 */
[----:B------:R-:W2:Y:S01]  /*0110*/  @!P4 S2R R15, SR_CgaCtaId ;  /* 0x00000000000fc919 */ /* 0x000ea20000008800 */
[----:B------:R-:W-:-:S05]  /*0120*/  @!P4 MOV R12, 0x400 ;  /* 0x00000400000cc802 */ /* 0x000fca0000000f00 */
[----:B------:R-:W-:Y:S02]  /*0130*/  @!P4 VIADD R12, R12, 0x8 ;  /* 0x000000080c0cc836 */ /* 0x000fe40000000000 */
[----:B-1----:R-:W-:-:S06]  /*0140*/  VIADD R5, R3, 0xffffffe ;  /* 0x0ffffffe03057836 */ /* 0x002fcc0000000000 */
[----:B------:R-:W1:Y:S01]  /*0150*/  F2I.FTZ.U32.TRUNC.NTZ R5, R5 ;  /* 0x0000000500057305 */ /* 0x000e62000021f000 */
[----:B--2---:R-:W-:Y:S01]  /*0160*/  @!P4 LEA R12, R15, R12, 0x18 ;  /* 0x0000000c0f0cc211 */ /* 0x004fe200078ec0ff */
[----:B-1----:R-:W-:-:S04]  /*0170*/  IMAD R7, R7, R5, RZ ;  /* 0x0000000507077224 */ /* 0x002fc800078e02ff */
[----:B------:R-:W-:-:S04]  /*0180*/  IMAD.HI.U32 R4, R5, R7, R4 ;  /* 0x0000000705047227 */ /* 0x000fc800078e0004 */
[----:B------:R-:W-:Y:S02]  /*0190*/  @!P4 IMAD R12, R13, 0x4, R12 ;  /* 0x000000040d0cc824 */ /* 0x000fe400078e020c */
[----:B---3--:R-:W-:-:S04]  /*01a0*/  IMAD.HI.U32 R8, R4, UR6, RZ ;  /* 0x0000000604087c27 */ /* 0x008fc8000f8e00ff */
[----:B------:R-:W-:-:S04]  /*01b0*/  IMAD.MOV R7, RZ, RZ, -R8 ;  /* 0x000000ffff077224 */ /* 0x000fc800078e0a08 */
[----:B------:R-:W-:-:S05]  /*01c0*/  IMAD R3, R2, R7, UR6 ;  /* 0x0000000602037e24 */ /* 0x000fca000f8e0207 */
[----:B------:R-:W-:-:S13]  /*01d0*/  ISETP.GE.U32.AND P0, PT, R3, R2, PT ;  /* 0x000000020300720c */ /* 0x000fda0003f06070 */
[----:B------:R-:W-:Y:S02]  /*01e0*/  @P0 IMAD.IADD R3, R3, 0x1, -R2 ;  /* 0x0000000103030824 */ /* 0x000fe400078e0a02 */
[----:B------:R-:W-:Y:S01]  /*01f0*/  @P0 VIADD R8, R8, 0x1 ;  /* 0x0000000108080836 */ /* 0x000fe20000000000 */
[----:B------:R-:W-:Y:S02]  /*0200*/  ISETP.NE.U32.AND P0, PT, R2, RZ, PT ;  /* 0x000000ff0200720c */ /* 0x000fe40003f05070 */
[----:B------:R-:W-:-:S13]  /*0210*/  ISETP.GE.U32.AND P1, PT, R3, R2, PT ;  /* 0x000000020300720c */ /* 0x000fda0003f26070 */
[----:B------:R-:W-:Y:S01]  /*0220*/  @P1 VIADD R8, R8, 0x1 ;  /* 0x0000000108081836 */ /* 0x000fe20000000000 */
[----:B------:R-:W-:-:S04]  /*0230*/  ISETP.NE.AND P1, PT, R13, RZ, PT ;  /* 0x000000ff0d00720c */ /* 0x000fc80003f25270 */
[----:B------:R-:W-:Y:S01]  /*0240*/  SEL R5, R19, R8, !P0 ;  /* 0x0000000813057207 */ /* 0x000fe20004000000 */
[----:B------:R-:W-:-:S04]  /*0250*/  IMAD.MOV.U32 R8, RZ, RZ, RZ ;  /* 0x000000ffff087224 */ /* 0x000fc800078e00ff */
[----:B----4-:R-:W-:-:S04]  /*0260*/  IMAD R10, R5, R6, RZ ;  /* 0x00000006050a7224 */ /* 0x010fc800078e02ff */
[----:B------:R-:W1:Y:S01]  /*0270*/  I2F.U32.RP R3, R10 ;  /* 0x0000000a00037306 */ /* 0x000e620000209000 */
[----:B------:R-:W-:Y:S01]  /*0280*/  IMAD.MOV R7, RZ, RZ, -R10 ;  /* 0x000000ffff077224 */ /* 0x000fe200078e0a0a */
[----:B------:R-:W2:Y:S06]  /*0290*/  @!P1 S2R R14, SR_CgaCtaId ;  /* 0x00000000000e9919 */ /* 0x000eac0000008800 */
[----:B-1----:R-:W1:Y:S02]  /*02a0*/  MUFU.RCP R3, R3 ;  /* 0x0000000300037308 */ /* 0x002e640000001000 */
[----:B-1----:R-:W-:-:S06]  /*02b0*/  VIADD R9, R3, 0xffffffe ;  /* 0x0ffffffe03097836 */ /* 0x002fcc0000000000 */
[----:B------:R-:W1:Y:S02]  /*02c0*/  F2I.FTZ.U32.TRUNC.NTZ R9, R9 ;  /* 0x0000000900097305 */ /* 0x000e64000021f000 */
[----:B-1----:R-:W-:-:S04]  /*02d0*/  IMAD R7, R7, R9, RZ ;  /* 0x0000000907077224 */ /* 0x002fc800078e02ff */
[----:B------:R-:W-:-:S04]  /*02e0*/  IMAD.HI.U32 R3, R9, R7, R8 ;  /* 0x0000000709037227 */ /* 0x000fc800078e0008 */
[----:B------:R-:W-:-:S04]  /*02f0*/  IMAD.HI.U32 R8, R4, R13, RZ ;  /* 0x0000000d04087227 */ /* 0x000fc800078e00ff */
[----:B------:R-:W-:Y:S01]  /*0300*/  IMAD.HI.U32 R9, R3, UR4, RZ ;  /* 0x0000000403097c27 */ /* 0x000fe2000f8e00ff */
[----:B------:R-:W-:-:S03]  /*0310*/  @!P1 MOV R3, 0x400 ;  /* 0x0000040000039802 */ /* 0x000fc60000000f00 */
[----:B------:R-:W-:Y:S01]  /*0320*/  IMAD.MOV R11, RZ, RZ, -R9 ;  /* 0x000000ffff0b7224 */ /* 0x000fe200078e0a09 */
[----:B--2---:R-:W-:Y:S01]  /*0330*/  @!P1 LEA R3, R14, R3, 0x18 ;  /* 0x000000030e039211 */ /* 0x004fe200078ec0ff */
[----:B------:R-:W-:Y:S02]  /*0340*/  IMAD.MOV R7, RZ, RZ, -R8 ;  /* 0x000000ffff077224 */ /* 0x000fe400078e0a08 */
[----:B------:R-:W-:Y:S02]  /*0350*/  IMAD R11, R10, R11, UR4 ;  /* 0x000000040a0b7e24 */ /* 0x000fe4000f8e020b */
[----:B------:R-:W-:Y:S01]  /*0360*/  IMAD R7, R2, R7, R13 ;  /* 0x0000000702077224 */ /* 0x000fe200078e020d */
[----:B------:R1:W-:Y:S02]  /*0370*/  @!P1 STS.64 [R3], RZ ;  /* 0x000000ff03009388 */ /* 0x0003e40000000a00 */
[----:B------:R-:W-:Y:S02]  /*0380*/  ISETP.GE.U32.AND P2, PT, R11, R10, PT ;  /* 0x0000000a0b00720c */ /* 0x000fe40003f46070 */
[----:B------:R-:W-:Y:S01]  /*0390*/  ISETP.GE.U32.AND P5, PT, R7, R2, PT ;  /* 0x000000020700720c */ /* 0x000fe20003fa6070 */
[----:B------:R1:W-:Y:S01]  /*03a0*/  @!P4 STS [R12], RZ ;  /* 0x000000ff0c00c388 */ /* 0x0003e20000000800 */
[----:B------:R-:W-:Y:S01]  /*03b0*/  BAR.SYNC.DEFER_BLOCKING 0x0 ;  /* 0x0000000000007b1d */ /* 0x000fe20000010000 */
[----:B------:R-:W-:-:S08]  /*03c0*/  ISETP.NE.U32.AND P4, PT, R10, RZ, PT ;  /* 0x000000ff0a00720c */ /* 0x000fd00003f85070 */
[----:B------:R-:W-:Y:S02]  /*03d0*/  @P2 IMAD.IADD R11, R11, 0x1, -R10 ;  /* 0x000000010b0b2824 */ /* 0x000fe400078e0a0a */
[--C-:B------:R-:W-:Y:S02]  /*03e0*/  @P5 IMAD.IADD R7, R7, 0x1, -R2.reuse ;  /* 0x0000000107075824 */ /* 0x100fe400078e0a02 */
[----:B------:R-:W-:Y:S01]  /*03f0*/  @P2 VIADD R9, R9, 0x1 ;  /* 0x0000000109092836 */ /* 0x000fe20000000000 */
[----:B------:R-:W-:Y:S01]  /*0400*/  ISETP.GE.U32.AND P1, PT, R11, R10, PT ;  /* 0x0000000a0b00720c */ /* 0x000fe20003f26070 */
[C---:B------:R-:W-:Y:S01]  /*0410*/  IMAD.IADD R14, R7.reuse, 0x1, -R2 ;  /* 0x00000001070e7824 */ /* 0x040fe200078e0a02 */
[----:B------:R-:W-:Y:S01]  /*0420*/  ISETP.GE.U32.AND P3, PT, R7, R2, PT ;  /* 0x000000020700720c */ /* 0x000fe20003f66070 */
[----:B------:R-:W-:-:S03]  /*0430*/  @P5 VIADD R8, R8, 0x1 ;  /* 0x0000000108085836 */ /* 0x000fc60000000000 */
[----:B------:R-:W-:-:S04]  /*0440*/  SEL R14, R14, R7, P3 ;  /* 0x000000070e0e7207 */ /* 0x000fc80001800000 */
[----:B------:R-:W-:-:S03]  /*0450*/  SEL R18, R19, R14, !P0 ;  /* 0x0000000e13127207 */ /* 0x000fc60004000000 */
[----:B------:R-:W-:Y:S01]  /*0460*/  @P1 VIADD R9, R9, 0x1 ;  /* 0x0000000109091836 */ /* 0x000fe20000000000 */
[----:B------:R-:W-:Y:S01]  /*0470*/  ISETP.GE.U32.AND P1, PT, R18, UR5, PT ;  /* 0x0000000512007c0c */ /* 0x000fe2000bf26070 */
[----:B------:R-:W-:Y:S01]  /*0480*/  @P3 VIADD R8, R8, 0x1 ;  /* 0x0000000108083836 */ /* 0x000fe20000000000 */
[----:B------:R-:W-:-:S04]  /*0490*/  @!P4 LOP3.LUT R9, RZ, R10, RZ, 0x33, !PT ;  /* 0x0000000aff09c212 */ /* 0x000fc800078e33ff */
[----:B------:R-:W-:-:S05]  /*04a0*/  SEL R11, R19, R8, !P0 ;  /* 0x00000008130b7207 */ /* 0x000fca0004000000 */
[----:B0-----:R-:W-:-:S04]  /*04b0*/  IMAD R8, R5, R16, R11 ;  /* 0x0000001005087224 */ /* 0x001fc800078e020b */
[----:B------:R-:W-:Y:S01]  /*04c0*/  IMAD R21, R8, R9, RZ ;  /* 0x0000000908157224 */ /* 0x000fe200078e02ff */
[----:B-1----:R-:W-:Y:S06]  /*04d0*/  @P1 BRA `(.L_x_2) ;  /* 0x0000005000841947 */ /* 0x002fec0003800000 */
[----:B------:R-:W-:Y:S01]  /*04e0*/  IMAD R3, R16, UR6, RZ ;  /* 0x0000000610037c24 */ /* 0x000fe2000f8e02ff */
[----:B------:R-:W0:Y:S03]  /*04f0*/  LDCU.64 UR4, c[0x0][0x3c8] ;  /* 0x00007900ff0477ac */ /* 0x000e260008000a00 */
[----:B------:R-:W-:-:S04]  /*0500*/  IMAD.HI.U32 R8, R4, R3, RZ ;  /* 0x0000000304087227 */ /* 0x000fc800078e00ff */
[----:B------:R-:W-:-:S04]  /*0510*/  IMAD.MOV R5, RZ, RZ, -R8 ;  /* 0x000000ffff057224 */ /* 0x000fc800078e0a08 */
[----:B------:R-:W-:Y:S02]  /*0520*/  IMAD R3, R2, R5, R3 ;  /* 0x0000000502037224 */ /* 0x000fe400078e0203 */
[----:B------:R-:W-:-:S03]  /*0530*/  IMAD.MOV.U32 R5, RZ, RZ, RZ ;  /* 0x000000ffff057224 */ /* 0x000fc600078e00ff */
[----:B------:R-:W-:-:S13]  /*0540*/  ISETP.GE.U32.AND P1, PT, R3, R2, PT ;  /* 0x000000020300720c */ /* 0x000fda0003f26070 */
[----:B------:R-:W-:Y:S02]  /*0550*/  @P1 IMAD.IADD R3, R3, 0x1, -R2 ;  /* 0x0000000103031824 */ /* 0x000fe400078e0a02 */
[----:B------:R-:W-:-:S03]  /*0560*/  @P1 VIADD R8, R8, 0x1 ;  /* 0x0000000108081836 */ /* 0x000fc60000000000 */
[----:B------:R-:W-:Y:S01]  /*0570*/  ISETP.GE.U32.AND P2, PT, R3, R2, PT ;  /* 0x000000020300720c */ /* 0x000fe20003f46070 */
[----:B------:R-:W-:-:S12]  /*0580*/  IMAD.MOV.U32 R3, RZ, RZ, RZ ;  /* 0x000000ffff037224 */ /* 0x000fd800078e00ff */
[----:B------:R-:W-:-:S05]  /*0590*/  @P2 VIADD R8, R8, 0x1 ;  /* 0x0000000108082836 */ /* 0x000fca0000000000 */
[----:B------:R-:W-:-:S04]  /*05a0*/  SEL R8, R19, R8, !P0 ;  /* 0x0000000813087207 */ /* 0x000fc80004000000 */
[----:B0-----:R-:W-:-:S04]  /*05b0*/  IADD3 R20, PT, PT, R8, UR4, R11 ;  /* 0x0000000408147c10 */ /* 0x001fc8000fffe00b */
[----:B------:R-:W-:-:S13]  /*05c0*/  ISETP.GE.AND P1, PT, R20, UR5, PT ;  /* 0x0000000514007c0c */ /* 0x000fda000bf26270 */
[----:B------:R-:W-:Y:S05]  /*05d0*/  @P1 BRA `(.L_x_3) ;  /* 0x00000064005c1947 */ /* 0x000fea0003800000 */
[----:B------:R-:W-:Y:S01]  /*05e0*/  IMAD R7, R6, UR6, RZ ;  /* 0x0000000606077c24 */ /* 0x000fe2000f8e02ff */
[----:B------:R-:W0:Y:S01]  /*05f0*/  S2UR UR5, SR_CgaCtaId ;  /* 0x00000000000579c3 */ /* 0x000e220000008800 */
[----:B------:R-:W-:Y:S01]  /*0600*/  UMOV UR4, 0x400 ;  /* 0x0000040000047882 */ /* 0x000fe20000000000 */
[----:B------:R-:W-:Y:S01]  /*0610*/  IMAD R22, R11, R0, RZ ;  /* 0x000000000b167224 */ /* 0x000fe200078e02ff */
[----:B------:R-:W-:Y:S01]  /*0620*/  UIADD3 UR4, UPT, UPT, UR4, 0x8, URZ ;  /* 0x0000000804047890 */ /* 0x000fe2000fffe0ff */
[----:B------:R-:W-:Y:S01]  /*0630*/  IMAD.HI.U32 R4, R4, R7, RZ ;  /* 0x0000000704047227 */ /* 0x000fe200078e00ff */
[----:B------:R-:W-:Y:S03]  /*0640*/  BSSY.RECONVERGENT B2, `(.L_x_4) ;  /* 0x0000509000027945 */ /* 0x000fe60003800200 */
[----:B------:R-:W-:Y:S02]  /*0650*/  IMAD.MOV R6, RZ, RZ, -R4 ;  /* 0x000000ffff067224 */ /* 0x000fe400078e0a04 */
[----:B------:R-:W-:-:S02]  /*0660*/  IMAD.IADD R21, R21, 0x1, R18 ;  /* 0x0000000115157824 */ /* 0x000fc400078e0212 */
[----:B------:R-:W-:-:S05]  /*0670*/  IMAD R7, R2, R6, R7 ;  /* 0x0000000602077224 */ /* 0x000fca00078e0207 */
[----:B------:R-:W-:Y:S01]  /*0680*/  ISETP.GE.U32.AND P1, PT, R7, R2, PT ;  /* 0x000000020700720c */ /* 0x000fe20003f26070 */
[----:B0-----:R-:W-:-:S12]  /*0690*/  ULEA UR4, UR5, UR4, 0x18 ;  /* 0x0000000405047291 */ /* 0x001fd8000f8ec0ff */
[----:B------:R-:W-:Y:S01]  /*06a0*/  @P1 IMAD.IADD R7, R7, 0x1, -R2 ;  /* 0x0000000107071824 */ /* 0x000fe200078e0a02 */
[----:B------:R-:W-:Y:S01]  /*06b0*/  LEA R22, R22, UR4, 0x2 ;  /* 0x0000000416167c11 */ /* 0x000fe2000f8e10ff */
[----:B------:R-:W-:-:S03]  /*06c0*/  @P1 VIADD R4, R4, 0x1 ;  /* 0x0000000104041836 */ /* 0x000fc60000000000 */
[----:B------:R-:W-:-:S13]  /*06d0*/  ISETP.GE.U32.AND P2, PT, R7, R2, PT ;  /* 0x000000020700720c */ /* 0x000fda0003f46070 */
[----:B------:R-:W-:-:S05]  /*06e0*/  @P2 VIADD R4, R4, 0x1 ;  /* 0x0000000104042836 */ /* 0x000fca0000000000 */
[----:B------:R-:W-:-:S07]  /*06f0*/  SEL R19, R19, R4, !P0 ;  /* 0x0000000413137207 */ /* 0x000fce0004000000 */
.L_x_90:
[----:B0-----:R-:W0:Y:S02]  /*0700*/  LDC.64 R8, c[0x0][0x380] ;  /* 0x0000e000ff087b82 */ /* 0x001e240000000a00 */
[----:B0-----:R-:W-:-:S05]  /*0710*/  IMAD.WIDE R10, R20, 0x8, R8 ;  /* 0x00000008140a7825 */ /* 0x001fca00078e0208 */
[----:B------:R-:W2:Y:S04]  /*0720*/  LDG.E.64 R14, desc[UR8][R10.64] ;  /* 0x000000080a0e7981 */ /* 0x000ea8000c1e1b00 */
[----:B------:R-:W3:Y:S01]  /*0730*/  LDG.E.64 R16, desc[UR8][R10.64+0x8] ;  /* 0x000008080a107981 */ /* 0x000ee2000c1e1b00 */
[----:B------:R-:W-:Y:S01]  /*0740*/  IMAD R7, R18, 0xa, RZ ;  /* 0x0000000a12077824 */ /* 0x000fe200078e02ff */
[----:B------:R-:W-:Y:S01]  /*0750*/  BSSY.RECONVERGENT B1, `(.L_x_5) ;  /* 0x00004a7000017945 */ /* 0x000fe20003800200 */
[----:B------:R-:W-:Y:S02]  /*0760*/  IMAD.MOV.U32 R2, RZ, RZ, -0x1 ;  /* 0xffffffffff027424 */ /* 0x000fe400078e00ff */
[----:B------:R-:W-:-:S03]  /*0770*/  IMAD.MOV.U32 R0, RZ, RZ, 0x1 ;  /* 0x00000001ff007424 */ /* 0x000fc600078e00ff */
[----:B------:R0:W-:Y:S01]  /*0780*/  STL [R1], R2 ;  /* 0x0000000201007387 */ /* 0x0001e20000100800 */
[----:B--2---:R-:W-:-:S04]  /*0790*/  IADD3 R7, P1, PT, R7, R14, RZ ;  /* 0x0000000e07077210 */ /* 0x004fc80007f3e0ff */
[----:B---3--:R-:W-:Y:S01]  /*07a0*/  ISETP.GE.U32.AND P0, PT, R7, R16, PT ;  /* 0x000000100700720c */ /* 0x008fe20003f06070 */
[----:B------:R-:W-:-:S05]  /*07b0*/  IMAD.X R7, RZ, RZ, R15, P1 ;  /* 0x000000ffff077224 */ /* 0x000fca00008e060f */
[----:B------:R-:W-:-:S13]  /*07c0*/  ISETP.GE.AND.EX P0, PT, R7, R17, PT, P0 ;  /* 0x000000110700720c */ /* 0x000fda0003f06300 */
[----:B0-----:R-:W-:Y:S05]  /*07d0*/  @P0 BRA `(.L_x_6) ;  /* 0x0000004800780947 */ /* 0x001fea0003800000 */
[----:B------:R-:W0:Y:S01]  /*07e0*/  LDC.64 R6, c[0x0][0x388] ;  /* 0x0000e200ff067b82 */ /* 0x000e220000000a00 */
[----:B------:R-:W-:-:S05]  /*07f0*/  IMAD R23, R18, 0xa, RZ ;  /* 0x0000000a12177824 */ /* 0x000fca00078e02ff */
[----:B------:R-:W-:-:S05]  /*0800*/  LOP3.LUT R25, RZ, R23, RZ, 0x33, !PT ;  /* 0x00000017ff197212 */ /* 0x000fca00078e33ff */
[----:B------:R-:W-:-:S04]  /*0810*/  IMAD.IADD R11, R25, 0x1, R16 ;  /* 0x00000001190b7824 */ /* 0x000fc800078e0210 */
[----:B0-----:R-:W-:-:S06]  /*0820*/  IMAD.WIDE R6, R11, 0x4, R6 ;  /* 0x000000040b067825 */ /* 0x001fcc00078e0206 */
[----:B------:R-:W2:Y:S02]  /*0830*/  LDG.E R7, desc[UR8][R6.64] ;  /* 0x0000000806077981 */ /* 0x000ea4000c1e1900 */
[----:B--2---:R-:W-:-:S13]  /*0840*/  ISETP.GT.AND P0, PT, R7, R20, PT ;  /* 0x000000140700720c */ /* 0x004fda0003f04270 */
[----:B------:R-:W-:Y:S05]  /*0850*/  @!P0 BRA `(.L_x_6) ;  /* 0x0000004800588947 */ /* 0x000fea0003800000 */
[----:B------:R-:W-:Y:S01]  /*0860*/  IMAD.WIDE R8, R7, 0x8, R8 ;  /* 0x0000000807087825 */ /* 0x000fe200078e0208 */
[----:B------:R-:W0:Y:S04]  /*0870*/  LDCU.64 UR4, c[0x0][0x388] ;  /* 0x00007100ff0477ac */ /* 0x000e280008000a00 */
[----:B------:R-:W2:Y:S04]  /*0880*/  LDG.E.64 R6, desc[UR8][R8.64+0x8] ;  /* 0x0000080808067981 */ /* 0x000ea8000c1e1b00 */
[----:B------:R-:W3:Y:S01]  /*0890*/  LDG.E.64 R10, desc[UR8][R8.64] ;  /* 0x00000008080a7981 */ /* 0x000ee2000c1e1b00 */
[----:B------:R-:W-:Y:S01]  /*08a0*/  BSSY.RECONVERGENT B3, `(.L_x_7) ;  /* 0x000003b000037945 */ /* 0x000fe20003800200 */
[----:B--2---:R-:W-:-:S02]  /*08b0*/  SHF.L.U64.HI R4, R6, 0x2, R7 ;  /* 0x0000000206047819 */ /* 0x004fc40000010207 */
[C---:B---3--:R-:W-:Y:S02]  /*08c0*/  ISETP.GE.U32.AND P0, PT, R10.reuse, R6, PT ;  /* 0x000000060a00720c */ /* 0x048fe40003f06070 */
[C---:B------:R-:W-:Y:S02]  /*08d0*/  SHF.L.U64.HI R0, R10.reuse, 0x2, R11 ;  /* 0x000000020a007819 */ /* 0x040fe4000001020b */
[----:B------:R-:W-:Y:S02]  /*08e0*/  ISETP.GE.AND.EX P0, PT, R11, R7, PT, P0 ;  /* 0x000000070b00720c */ /* 0x000fe40003f06300 */
[----:B0-----:R-:W-:Y:S02]  /*08f0*/  LEA R2, P2, R10, UR4, 0x2 ;  /* 0x000000040a027c11 */ /* 0x001fe4000f8410ff */
[----:B------:R-:W-:Y:S02]  /*0900*/  LEA R6, P1, R6, UR4, 0x2 ;  /* 0x0000000406067c11 */ /* 0x000fe4000f8210ff */
[----:B------:R-:W-:Y:S01]  /*0910*/  IADD3.X R11, PT, PT, R0, UR5, RZ, P2, !PT ;  /* 0x00000005000b7c10 */ /* 0x000fe200097fe4ff */
[----:B------:R-:W-:Y:S01]  /*0920*/  IMAD.MOV.U32 R13, RZ, RZ, R2 ;  /* 0x000000ffff0d7224 */ /* 0x000fe200078e0002 */
[----:B------:R-:W-:-:S03]  /*0930*/  IADD3.X R7, PT, PT, R4, UR5, RZ, P1, !PT ;  /* 0x0000000504077c10 */ /* 0x000fc60008ffe4ff */
[----:B------:R-:W-:Y:S02]  /*0940*/  IMAD.MOV.U32 R0, RZ, RZ, R11 ;  /* 0x000000ffff007224 */ /* 0x000fe400078e000b */
[----:B------:R-:W-:Y:S05]  /*0950*/  @P0 BRA `(.L_x_8) ;  /* 0x0000000000bc0947 */ /* 0x000fea0003800000 */
[--C-:B------:R-:W-:Y:S02]  /*0960*/  IMAD.MOV.U32 R24, RZ, RZ, R6.reuse ;  /* 0x000000ffff187224 */ /* 0x100fe400078e0006 */
[--C-:B------:R-:W-:Y:S02]  /*0970*/  IMAD.MOV.U32 R29, RZ, RZ, R7.reuse ;  /* 0x000000ffff1d7224 */ /* 0x100fe400078e0007 */
[----:B------:R-:W-:Y:S02]  /*0980*/  IMAD.MOV.U32 R4, RZ, RZ, R6 ;  /* 0x000000ffff047224 */ /* 0x000fe400078e0006 */
[----:B------:R-:W-:Y:S02]  /*0990*/  IMAD.MOV.U32 R27, RZ, RZ, R7 ;  /* 0x000000ffff1b7224 */ /* 0x000fe400078e0007 */
[----:B------:R-:W-:Y:S02]  /*09a0*/  IMAD.MOV.U32 R31, RZ, RZ, R2 ;  /* 0x000000ffff1f7224 */ /* 0x000fe400078e0002 */
[----:B------:R-:W-:-:S02]  /*09b0*/  IMAD.MOV.U32 R10, RZ, RZ, R11 ;  /* 0x000000ffff0a7224 */ /* 0x000fc400078e000b */
[----:B------:R-:W-:Y:S02]  /*09c0*/  IMAD.MOV.U32 R26, RZ, RZ, R2 ;  /* 0x000000ffff1a7224 */ /* 0x000fe400078e0002 */
[----:B------:R-:W-:-:S07]  /*09d0*/  IMAD.MOV.U32 R12, RZ, RZ, R11 ;  /* 0x000000ffff0c7224 */ /* 0x000fce00078e000b */
.L_x_9:
[----:B------:R-:W-:-:S05]  /*09e0*/  IADD3 R33, P0, PT, -R13, R4, RZ ;  /* 0x000000040d217210 */ /* 0x000fca0007f1e1ff */
[----:B------:R-:W-:-:S05]  /*09f0*/  IMAD.X R8, R27, 0x1, ~R0, P0 ;  /* 0x000000011b087824 */ /* 0x000fca00000e0e00 */
[----:B------:R-:W-:-:S04]  /*0a00*/  SHF.R.S64 R33, R33, 0x2, R8 ;  /* 0x0000000221217819 */ /* 0x000fc80000001008 */
[----:B------:R-:W-:-:S04]  /*0a10*/  LEA.HI R33, P0, R8, R33, RZ, 0x1 ;  /* 0x0000002108217211 */ /* 0x000fc800078108ff */
[----:B------:R-:W-:Y:S01]  /*0a20*/  LEA.HI.X.SX32 R8, R8, RZ, 0x1e, P0 ;  /* 0x000000ff08087211 */ /* 0x000fe200000ff6ff */
[----:B------:R-:W-:-:S03]  /*0a30*/  IMAD.SHL.U32 R28, R33, 0x2, RZ ;  /* 0x00000002211c7824 */ /* 0x000fc600078e00ff */
[----:B------:R-:W-:Y:S02]  /*0a40*/  SHF.L.U64.HI R33, R33, 0x1, R8 ;  /* 0x0000000121217819 */ /* 0x000fe40000010208 */
[----:B------:R-:W-:-:S04]  /*0a50*/  LOP3.LUT R28, R28, 0xfffffffc, RZ, 0xc0, !PT ;  /* 0xfffffffc1c1c7812 */ /* 0x000fc800078ec0ff */
[----:B------:R-:W-:-:S05]  /*0a60*/  IADD3 R8, P0, PT, R26, R28, RZ ;  /* 0x0000001c1a087210 */ /* 0x000fca0007f1e0ff */
[----:B------:R-:W-:-:S05]  /*0a70*/  IMAD.X R9, R12, 0x1, R33, P0 ;  /* 0x000000010c097824 */ /* 0x000fca00000e0621 */
[----:B------:R-:W2:Y:S02]  /*0a80*/  LDG.E R35, desc[UR8][R8.64] ;  /* 0x0000000808237981 */ /* 0x000ea4000c1e1900 */
[----:B--2---:R-:W-:Y:S02]  /*0a90*/  ISETP.GT.AND P1, PT, R35, R20, PT ;  /* 0x000000142300720c */ /* 0x004fe40003f24270 */
[----:B------:R-:W-:-:S04]  /*0aa0*/  IADD3 R35, P0, PT, R8, 0x4, RZ ;  /* 0x0000000408237810 */ /* 0x000fc80007f1e0ff */
[----:B------:R-:W-:Y:S01]  /*0ab0*/  SEL R26, R26, R35, P1 ;  /* 0x000000231a1a7207 */ /* 0x000fe20000800000 */
[----:B------:R-:W-:Y:S01]  /*0ac0*/  IMAD.X R35, RZ, RZ, R9, P0 ;  /* 0x000000ffff237224 */ /* 0x000fe200000e0609 */
[----:B------:R-:W-:-:S04]  /*0ad0*/  IADD3 R37, P0, PT, R31, R28, RZ ;  /* 0x0000001c1f257210 */ /* 0x000fc80007f1e0ff */
[----:B------:R-:W-:Y:S02]  /*0ae0*/  IADD3 R30, P2, PT, R37, 0x4, RZ ;  /* 0x00000004251e7810 */ /* 0x000fe40007f5e0ff */
[----:B------:R-:W-:Y:S02]  /*0af0*/  SEL R12, R12, R35, P1 ;  /* 0x000000230c0c7207 */ /* 0x000fe40000800000 */
[----:B------:R-:W-:Y:S01]  /*0b00*/  SEL R31, R31, R30, P1 ;  /* 0x0000001e1f1f7207 */ /* 0x000fe20000800000 */
[--C-:B------:R-:W-:Y:S01]  /*0b10*/  IMAD.X R30, R10, 0x1, R33.reuse, P0 ;  /* 0x000000010a1e7824 */ /* 0x100fe200000e0621 */
[----:B------:R-:W-:Y:S02]  /*0b20*/  IADD3 R35, P0, PT, R13, R28, RZ ;  /* 0x0000001c0d237210 */ /* 0x000fe40007f1e0ff */
[----:B------:R-:W-:Y:S01]  /*0b30*/  SEL R24, R37, R24, P1 ;  /* 0x0000001825187207 */ /* 0x000fe20000800000 */
[----:B------:R-:W-:Y:S01]  /*0b40*/  IMAD.X R9, RZ, RZ, R30, P2 ;  /* 0x000000ffff097224 */ /* 0x000fe200010e061e */
[----:B------:R-:W-:Y:S01]  /*0b50*/  SEL R29, R30, R29, P1 ;  /* 0x0000001d1e1d7207 */ /* 0x000fe20000800000 */
[----:B------:R-:W-:Y:S01]  /*0b60*/  IMAD.X R30, R0, 0x1, R33, P0 ;  /* 0x00000001001e7824 */ /* 0x000fe200000e0621 */
[----:B------:R-:W-:-:S02]  /*0b70*/  ISETP.GE.U32.AND P0, PT, R31, R24, PT ;  /* 0x000000181f00720c */ /* 0x000fc40003f06070 */
[----:B------:R-:W-:Y:S02]  /*0b80*/  SEL R10, R10, R9, P1 ;  /* 0x000000090a0a7207 */ /* 0x000fe40000800000 */
[----:B------:R-:W-:Y:S02]  /*0b90*/  IADD3 R9, P2, P3, R2, 0x4, R28 ;  /* 0x0000000402097810 */ /* 0x000fe40007b5e01c */
[----:B------:R-:W-:Y:S02]  /*0ba0*/  ISETP.GE.U32.AND.EX P0, PT, R10, R29, PT, P0 ;  /* 0x0000001d0a00720c */ /* 0x000fe40003f06100 */
[----:B------:R-:W-:Y:S02]  /*0bb0*/  IADD3.X R28, PT, PT, R11, RZ, R33, P2, P3 ;  /* 0x000000ff0b1c7210 */ /* 0x000fe400017e6421 */
[----:B------:R-:W-:Y:S02]  /*0bc0*/  IADD3 R8, P2, PT, R35, 0x4, RZ ;  /* 0x0000000423087810 */ /* 0x000fe40007f5e0ff */
[----:B------:R-:W-:-:S02]  /*0bd0*/  SEL R2, R2, R9, P1 ;  /* 0x0000000902027207 */ /* 0x000fc40000800000 */
[----:B------:R-:W-:Y:S01]  /*0be0*/  SEL R11, R11, R28, P1 ;  /* 0x0000001c0b0b7207 */ /* 0x000fe20000800000 */
[----:B------:R-:W-:Y:S01]  /*0bf0*/  IMAD.X R9, RZ, RZ, R30, P2 ;  /* 0x000000ffff097224 */ /* 0x000fe200010e061e */
[----:B------:R-:W-:Y:S02]  /*0c00*/  SEL R13, R13, R8, P1 ;  /* 0x000000080d0d7207 */ /* 0x000fe40000800000 */
[----:B------:R-:W-:Y:S02]  /*0c10*/  SEL R4, R35, R4, P1 ;  /* 0x0000000423047207 */ /* 0x000fe40000800000 */
[----:B------:R-:W-:Y:S02]  /*0c20*/  SEL R0, R0, R9, P1 ;  /* 0x0000000900007207 */ /* 0x000fe40000800000 */
[----:B------:R-:W-:Y:S01]  /*0c30*/  SEL R27, R30, R27, P1 ;  /* 0x0000001b1e1b7207 */ /* 0x000fe20000800000 */
[----:B------:R-:W-:Y:S06]  /*0c40*/  @!P0 BRA `(.L_x_9) ;  /* 0xfffffffc00648947 */ /* 0x000fec000383ffff */
.L_x_8:
[----:B------:R-:W-:Y:S05]  /*0c50*/  BSYNC.RECONVERGENT B3 ;  /* 0x0000000000037941 */ /* 0x000fea0003800200 */
.L_x_7:
[----:B------:R-:W-:Y:S01]  /*0c60*/  IMAD R9, R18, 0xa, RZ ;  /* 0x0000000a12097824 */ /* 0x000fe200078e02ff */
[----:B------:R0:W-:Y:S01]  /*0c70*/  STL.64 [R1+0x28], R6 ;  /* 0x0000280601007387 */ /* 0x0001e20000100a00 */
[----:B------:R-:W-:Y:S01]  /*0c80*/  IMAD.MOV.U32 R8, RZ, RZ, R13 ;  /* 0x000000ffff087224 */ /* 0x000fe200078e000d */
[----:B------:R-:W-:Y:S02]  /*0c90*/  BSSY.RECONVERGENT B3, `(.L_x_10) ;  /* 0x000001c000037945 */ /* 0x000fe40003800200 */
[----:B------:R-:W-:-:S04]  /*0ca0*/  IADD3 R9, P1, PT, R9, R14, RZ ;  /* 0x0000000e09097210 */ /* 0x000fc80007f3e0ff */
[----:B------:R-:W-:Y:S01]  /*0cb0*/  IADD3 R9, P0, PT, R9, 0x1, RZ ;  /* 0x0000000109097810 */ /* 0x000fe20007f1e0ff */
[----:B------:R-:W-:-:S03]  /*0cc0*/  IMAD.X R27, RZ, RZ, R15, P1 ;  /* 0x000000ffff1b7224 */ /* 0x000fc600008e060f */
[----:B------:R-:W-:Y:S01]  /*0cd0*/  ISETP.GE.U32.AND P1, PT, R9, R16, PT ;  /* 0x000000100900720c */ /* 0x000fe20003f26070 */
[----:B------:R-:W-:Y:S02]  /*0ce0*/  IMAD.MOV.U32 R9, RZ, RZ, R0 ;  /* 0x000000ffff097224 */ /* 0x000fe400078e0000 */
[----:B------:R-:W-:Y:S01]  /*0cf0*/  IMAD.X R27, RZ, RZ, R27, P0 ;  /* 0x000000ffff1b7224 */ /* 0x000fe200000e061b */
[----:B------:R-:W-:Y:S01]  /*0d00*/  ISETP.GE.U32.AND P0, PT, R2, R6, PT ;  /* 0x000000060200720c */ /* 0x000fe20003f06070 */
[----:B------:R-:W-:Y:S01]  /*0d10*/  IMAD.MOV.U32 R0, RZ, RZ, 0x1 ;  /* 0x00000001ff007424 */ /* 0x000fe200078e00ff */
[----:B------:R0:W-:Y:S02]  /*0d20*/  STL.64 [R1+0x20], R8 ;  /* 0x0000200801007387 */ /* 0x0001e40000100a00 */
[----:B------:R-:W-:Y:S02]  /*0d30*/  ISETP.GE.U32.AND.EX P0, PT, R11, R7, PT, P0 ;  /* 0x000000070b00720c */ /* 0x000fe40003f06100 */
[----:B------:R-:W-:-:S11]  /*0d40*/  ISETP.GE.AND.EX P1, PT, R27, R17, PT, P1 ;  /* 0x000000111b00720c */ /* 0x000fd60003f26310 */
[----:B0-----:R-:W-:Y:S05]  /*0d50*/  @P0 BRA `(.L_x_11) ;  /* 0x00000000003c0947 */ /* 0x001fea0003800000 */
[----:B------:R-:W-:-:S05]  /*0d60*/  IMAD.MOV.U32 R10, RZ, RZ, R2 ;  /* 0x000000ffff0a7224 */ /* 0x000fca00078e0002 */
[----:B------:R-:W2:Y:S01]  /*0d70*/  LDG.E R2, desc[UR8][R10.64] ;  /* 0x000000080a027981 */ /* 0x000ea2000c1e1900 */
[----:B------:R-:W-:-:S03]  /*0d80*/  IMAD.MOV.U32 R0, RZ, RZ, 0x2 ;  /* 0x00000002ff007424 */ /* 0x000fc600078e00ff */
[----:B--2---:R0:W-:Y:S01]  /*0d90*/  STL [R1+0x18], R2 ;  /* 0x0000180201007387 */ /* 0x0041e20000100800 */
[----:B------:R-:W-:-:S13]  /*0da0*/  ISETP.GT.AND P0, PT, R2, -0x2, PT ;  /* 0xfffffffe0200780c */ /* 0x000fda0003f04270 */
[----:B0-----:R-:W-:Y:S05]  /*0db0*/  @P0 BRA `(.L_x_11) ;  /* 0x0000000000240947 */ /* 0x001fea0003800000 */
[----:B------:R-:W2:Y:S04]  /*0dc0*/  LDL.64 R10, [R1+0x8] ;  /* 0x00000800010a7983 */ /* 0x000ea80000100a00 */
[----:B------:R-:W3:Y:S01]  /*0dd0*/  LDL.64 R12, [R1+0x10] ;  /* 0x00001000010c7983 */ /* 0x000ee20000100a00 */
[----:B------:R-:W-:-:S03]  /*0de0*/  IMAD.MOV.U32 R4, RZ, RZ, -0x1 ;  /* 0xffffffffff047424 */ /* 0x000fc600078e00ff */
[----:B------:R0:W-:Y:S04]  /*0df0*/  STL [R1], R2 ;  /* 0x0000000201007387 */ /* 0x0001e80000100800 */
[----:B------:R0:W-:Y:S04]  /*0e00*/  STL [R1+0x18], R4 ;  /* 0x0000180401007387 */ /* 0x0001e80000100800 */
[----:B------:R0:W-:Y:S04]  /*0e10*/  STL.64 [R1+0x8], R8 ;  /* 0x0000080801007387 */ /* 0x0001e80000100a00 */
[----:B------:R0:W-:Y:S04]  /*0e20*/  STL.64 [R1+0x10], R6 ;  /* 0x0000100601007387 */ /* 0x0001e80000100a00 */
[----:B--2---:R0:W-:Y:S04]  /*0e30*/  STL.64 [R1+0x20], R10 ;  /* 0x0000200a01007387 */ /* 0x0041e80000100a00 */
[----:B---3--:R0:W-:Y:S02]  /*0e40*/  STL.64 [R1+0x28], R12 ;  /* 0x0000280c01007387 */ /* 0x0081e40000100a00 */
.L_x_11:
[----:B------:R-:W-:Y:S05]  /*0e50*/  BSYNC.RECONVERGENT B3 ;  /* 0x0000000000037941 */ /* 0x000fea0003800200 */
.L_x_10:
[----:B------:R-:W-:Y:S05]  /*0e60*/  @P1 BRA `(.L_x_6) ;  /* 0x0000004000d41947 */ /* 0x000fea0003800000 */
[----:B0-----:R-:W0:Y:S01]  /*0e70*/  LDC.64 R6, c[0x0][0x388] ;  /* 0x0000e200ff067b82 */ /* 0x001e220000000a00 */
[----:B------:R-:W-:-:S04]  /*0e80*/  IMAD.IADD R25, R25, 0x1, R16 ;  /* 0x0000000119197824 */ /* 0x000fc800078e0210 */
[----:B0-----:R-:W-:-:S06]  /*0e90*/  IMAD.WIDE R6, R25, 0x4, R6 ;  /* 0x0000000419067825 */ /* 0x001fcc00078e0206 */
[----:B------:R-:W2:Y:S02]  /*0ea0*/  LDG.E R7, desc[UR8][R6.64+-0x4] ;  /* 0xfffffc0806077981 */ /* 0x000ea4000c1e1900 */
[----:B--2---:R-:W-:-:S13]  /*0eb0*/  ISETP.GT.AND P0, PT, R7, R20, PT ;  /* 0x000000140700720c */ /* 0x004fda0003f04270 */
[----:B------:R-:W-:Y:S05]  /*0ec0*/  @!P0 BRA `(.L_x_6) ;  /* 0x0000004000bc8947 */ /* 0x000fea0003800000 */
[----:B------:R-:W0:Y:S01]  /*0ed0*/  LDC.64 R24, c[0x0][0x380] ;  /* 0x0000e000ff187b82 */ /* 0x000e220000000a00 */
[----:B------:R-:W1:Y:S01]  /*0ee0*/  LDCU.64 UR4, c[0x0][0x388] ;  /* 0x00007100ff0477ac */ /* 0x000e620008000a00 */
[----:B0-----:R-:W-:-:S05]  /*0ef0*/  IMAD.WIDE R24, R7, 0x8, R24 ;  /* 0x0000000807187825 */ /* 0x001fca00078e0218 */
[----:B------:R-:W2:Y:S04]  /*0f00*/  LDG.E.64 R8, desc[UR8][R24.64+0x8] ;  /* 0x0000080818087981 */ /* 0x000ea8000c1e1b00 */
[----:B------:R-:W3:Y:S01]  /*0f10*/  LDG.E.64 R12, desc[UR8][R24.64] ;  /* 0x00000008180c7981 */ /* 0x000ee2000c1e1b00 */
[----:B------:R-:W-:Y:S01]  /*0f20*/  IMAD R11, R0, 0x18, R1 ;  /* 0x00000018000b7824 */ /* 0x000fe200078e0201 */
[----:B------:R-:W-:Y:S01]  /*0f30*/  BSSY.RECONVERGENT B3, `(.L_x_12) ;  /* 0x000003c000037945 */ /* 0x000fe20003800200 */
[C---:B--2---:R-:W-:Y:S02]  /*0f40*/  SHF.L.U64.HI R2, R8.reuse, 0x2, R9 ;  /* 0x0000000208027819 */ /* 0x044fe40000010209 */
[----:B-1----:R-:W-:Y:S02]  /*0f50*/  LEA R6, P0, R8, UR4, 0x2 ;  /* 0x0000000408067c11 */ /* 0x002fe4000f8010ff */
[----:B---3--:R-:W-:-:S02]  /*0f60*/  SHF.L.U64.HI R4, R12, 0x2, R13 ;  /* 0x000000020c047819 */ /* 0x008fc4000001020d */
[----:B------:R-:W-:Y:S02]  /*0f70*/  IADD3.X R7, PT, PT, R2, UR5, RZ, P0, !PT ;  /* 0x0000000502077c10 */ /* 0x000fe400087fe4ff */
[C---:B------:R-:W-:Y:S02]  /*0f80*/  ISETP.GE.U32.AND P0, PT, R12.reuse, R8, PT ;  /* 0x000000080c00720c */ /* 0x040fe40003f06070 */
[----:B------:R-:W-:Y:S01]  /*0f90*/  LEA R2, P1, R12, UR4, 0x2 ;  /* 0x000000040c027c11 */ /* 0x000fe2000f8210ff */
[----:B------:R0:W-:Y:S01]  /*0fa0*/  STL.64 [R11+0x10], R6 ;  /* 0x000010060b007387 */ /* 0x0001e20000100a00 */
[----:B------:R-:W-:Y:S02]  /*0fb0*/  ISETP.GE.AND.EX P0, PT, R13, R9, PT, P0 ;  /* 0x000000090d00720c */ /* 0x000fe40003f06300 */
[----:B------:R-:W-:Y:S01]  /*0fc0*/  IADD3.X R13, PT, PT, R4, UR5, RZ, P1, !PT ;  /* 0x00000005040d7c10 */ /* 0x000fe20008ffe4ff */
[----:B------:R-:W-:-:S04]  /*0fd0*/  IMAD.MOV.U32 R4, RZ, RZ, R2 ;  /* 0x000000ffff047224 */ /* 0x000fc800078e0002 */
[----:B------:R-:W-:-:S06]  /*0fe0*/  IMAD.MOV.U32 R25, RZ, RZ, R13 ;  /* 0x000000ffff197224 */ /* 0x000fcc00078e000d */
[----:B0-----:R-:W-:Y:S05]  /*0ff0*/  @P0 BRA `(.L_x_13) ;  /* 0x0000000000bc0947 */ /* 0x001fea0003800000 */
        /* <DEDUP_REMOVED lines=8> */
.L_x_14:
[----:B------:R-:W-:-:S05]  /*1080*/  IADD3 R30, P0, PT, R27, -R4, RZ ;  /* 0x800000041b1e7210 */ /* 0x000fca0007f1e0ff */
        /* <DEDUP_REMOVED lines=9> */
[----:B------:R-:W2:Y:S01]  /*1120*/  LDG.E R35, desc[UR8][R8.64] ;  /* 0x0000000808237981 */ /* 0x000ea2000c1e1900 */
[----:B------:R-:W-:Y:S02]  /*1130*/  IADD3 R37, P0, PT, R8, 0x4, RZ ;  /* 0x0000000408257810 */ /* 0x000fe40007f1e0ff */
[----:B--2---:R-:W-:-:S03]  /*1140*/  ISETP.GT.AND P1, PT, R35, R20, PT ;  /* 0x000000142300720c */ /* 0x004fc60003f24270 */
[----:B------:R-:W-:Y:S01]  /*1150*/  IMAD.X R35, RZ, RZ, R9, P0 ;  /* 0x000000ffff237224 */ /* 0x000fe200000e0609 */
[----:B------:R-:W-:-:S04]  /*1160*/  SEL R28, R28, R37, P1 ;  /* 0x000000251c1c7207 */ /* 0x000fc80000800000 */
[----:B------:R-:W-:Y:S02]  /*1170*/  SEL R12, R12, R35, P1 ;  /* 0x000000230c0c7207 */ /* 0x000fe40000800000 */
[----:B------:R-:W-:-:S04]  /*1180*/  IADD3 R35, P0, PT, R29, R33, RZ ;  /* 0x000000211d237210 */ /* 0x000fc80007f1e0ff */
[C---:B------:R-:W-:Y:S02]  /*1190*/  IADD3 R32, P2, PT, R35.reuse, 0x4, RZ ;  /* 0x0000000423207810 */ /* 0x040fe40007f5e0ff */
[----:B------:R-:W-:Y:S01]  /*11a0*/  SEL R24, R35, R24, P1 ;  /* 0x0000001823187207 */ /* 0x000fe20000800000 */
[----:B------:R-:W-:Y:S01]  /*11b0*/  IMAD.X R35, R31, 0x1, R30, P0 ;  /* 0x000000011f237824 */ /* 0x000fe200000e061e */
[----:B------:R-:W-:-:S03]  /*11c0*/  SEL R29, R29, R32, P1 ;  /* 0x000000201d1d7207 */ /* 0x000fc60000800000 */
[----:B------:R-:W-:Y:S01]  /*11d0*/  IMAD.X R8, RZ, RZ, R35, P2 ;  /* 0x000000ffff087224 */ /* 0x000fe200010e0623 */
[----:B------:R-:W-:Y:S02]  /*11e0*/  IADD3 R9, P0, P2, R2, 0x4, R33 ;  /* 0x0000000402097810 */ /* 0x000fe40007a1e021 */
[----:B------:R-:W-:Y:S02]  /*11f0*/  SEL R26, R35, R26, P1 ;  /* 0x0000001a231a7207 */ /* 0x000fe40000800000 */
[----:B------:R-:W-:Y:S02]  /*1200*/  SEL R31, R31, R8, P1 ;  /* 0x000000081f1f7207 */ /* 0x000fe40000800000 */
[----:B------:R-:W-:Y:S02]  /*1210*/  IADD3.X R8, PT, PT, R13, RZ, R30, P0, P2 ;  /* 0x000000ff0d087210 */ /* 0x000fe400007e441e */
[----:B------:R-:W-:Y:S02]  /*1220*/  ISETP.GE.U32.AND P0, PT, R29, R24, PT ;  /* 0x000000181d00720c */ /* 0x000fe40003f06070 */
[----:B------:R-:W-:-:S02]  /*1230*/  IADD3 R32, P2, PT, R4, R33, RZ ;  /* 0x0000002104207210 */ /* 0x000fc40007f5e0ff */
[----:B------:R-:W-:Y:S02]  /*1240*/  ISETP.GE.U32.AND.EX P0, PT, R31, R26, PT, P0 ;  /* 0x0000001a1f00720c */ /* 0x000fe40003f06100 */
[----:B------:R-:W-:Y:S01]  /*1250*/  SEL R2, R2, R9, P1 ;  /* 0x0000000902027207 */ /* 0x000fe20000800000 */
[----:B------:R-:W-:Y:S01]  /*1260*/  IMAD.X R33, R25, 0x1, R30, P2 ;  /* 0x0000000119217824 */ /* 0x000fe200010e061e */
[----:B------:R-:W-:Y:S02]  /*1270*/  IADD3 R9, P3, PT, R32, 0x4, RZ ;  /* 0x0000000420097810 */ /* 0x000fe40007f7e0ff */
[----:B------:R-:W-:Y:S02]  /*1280*/  SEL R13, R13, R8, P1 ;  /* 0x000000080d0d7207 */ /* 0x000fe40000800000 */
[----:B------:R-:W-:Y:S01]  /*1290*/  SEL R4, R4, R9, P1 ;  /* 0x0000000904047207 */ /* 0x000fe20000800000 */
[----:B------:R-:W-:Y:S01]  /*12a0*/  IMAD.X R8, RZ, RZ, R33, P3 ;  /* 0x000000ffff087224 */ /* 0x000fe200018e0621 */
[----:B------:R-:W-:-:S02]  /*12b0*/  SEL R27, R32, R27, P1 ;  /* 0x0000001b201b7207 */ /* 0x000fc40000800000 */
[----:B------:R-:W-:Y:S02]  /*12c0*/  SEL R10, R33, R10, P1 ;  /* 0x0000000a210a7207 */ /* 0x000fe40000800000 */
[----:B------:R-:W-:Y:S01]  /*12d0*/  SEL R25, R25, R8, P1 ;  /* 0x0000000819197207 */ /* 0x000fe20000800000 */
[----:B------:R-:W-:Y:S06]  /*12e0*/  @!P0 BRA `(.L_x_14) ;  /* 0xfffffffc00648947 */ /* 0x000fec000383ffff */
.L_x_13:
[----:B------:R-:W-:Y:S05]  /*12f0*/  BSYNC.RECONVERGENT B3 ;  /* 0x0000000000037941 */ /* 0x000fea0003800200 */
.L_x_12:
[----:B------:R-:W-:Y:S01]  /*1300*/  IMAD.MOV.U32 R24, RZ, RZ, R4 ;  /* 0x000000ffff187224 */ /* 0x000fe200078e0004 */
[----:B------:R-:W-:Y:S01]  /*1310*/  ISETP.GE.U32.AND P0, PT, R2, R6, PT ;  /* 0x000000060200720c */ /* 0x000fe20003f06070 */
[----:B------:R-:W-:Y:S03]  /*1320*/  BSSY.RECONVERGENT B3, `(.L_x_15) ;  /* 0x0000023000037945 */ /* 0x000fe60003800200 */
[----:B------:R0:W-:Y:S01]  /*1330*/  STL.64 [R11+0x8], R24 ;  /* 0x000008180b007387 */ /* 0x0001e20000100a00 */
[----:B------:R-:W-:-:S13]  /*1340*/  ISETP.GE.U32.AND.EX P0, PT, R13, R7, PT, P0 ;  /* 0x000000070d00720c */ /* 0x000fda0003f06100 */
[----:B0-----:R-:W-:Y:S05]  /*1350*/  @P0 BRA `(.L_x_16) ;  /* 0x00000000007c0947 */ /* 0x001fea0003800000 */
[----:B------:R-:W-:-:S06]  /*1360*/  IMAD.MOV.U32 R12, RZ, RZ, R2 ;  /* 0x000000ffff0c7224 */ /* 0x000fcc00078e0002 */
[----:B------:R-:W2:Y:S01]  /*1370*/  LDG.E R12, desc[UR8][R12.64] ;  /* 0x000000080c0c7981 */ /* 0x000ea2000c1e1900 */
[----:B------:R-:W-:-:S05]  /*1380*/  SHF.R.U32.HI R2, RZ, 0x1, R0 ;  /* 0x00000001ff027819 */ /* 0x000fca0000011600 */
[----:B------:R-:W-:Y:S01]  /*1390*/  IMAD R4, R2, 0x18, R1 ;  /* 0x0000001802047824 */ /* 0x000fe200078e0201 */
[----:B--2---:R0:W-:Y:S04]  /*13a0*/  STL [R11], R12 ;  /* 0x0000000c0b007387 */ /* 0x0041e80000100800 */
[----:B------:R-:W2:Y:S01]  /*13b0*/  LDL R7, [R4] ;  /* 0x0000000004077983 */ /* 0x000ea20000100800 */
[----:B------:R-:W-:Y:S01]  /*13c0*/  BSSY.RECONVERGENT B4, `(.L_x_17) ;  /* 0x0000017000047945 */ /* 0x000fe20003800200 */
[----:B--2---:R-:W-:-:S13]  /*13d0*/  ISETP.GE.AND P0, PT, R12, R7, PT ;  /* 0x000000070c00720c */ /* 0x004fda0003f06270 */
[----:B0-----:R-:W-:Y:S05]  /*13e0*/  @P0 BRA `(.L_x_18) ;  /* 0x0000000000500947 */ /* 0x001fea0003800000 */
[----:B------:R-:W-:Y:S02]  /*13f0*/  IMAD.MOV.U32 R25, RZ, RZ, R12 ;  /* 0x000000ffff197224 */ /* 0x000fe400078e000c */
[----:B------:R-:W-:Y:S02]  /*1400*/  IMAD.MOV.U32 R27, RZ, RZ, R11 ;  /* 0x000000ffff1b7224 */ /* 0x000fe400078e000b */
[----:B------:R-:W-:-:S07]  /*1410*/  IMAD.MOV.U32 R24, RZ, RZ, R7 ;  /* 0x000000ffff187224 */ /* 0x000fce00078e0007 */
.L_x_19:
[----:B------:R-:W2:Y:S04]  /*1420*/  LDL.64 R6, [R4+0x10] ;  /* 0x0000100004067983 */ /* 0x000ea80000100a00 */
[----:B------:R-:W3:Y:S04]  /*1430*/  LDL.64 R8, [R4+0x8] ;  /* 0x0000080004087983 */ /* 0x000ee80000100a00 */
[----:B------:R-:W4:Y:S04]  /*1440*/  LDL.64 R10, [R27+0x8] ;  /* 0x000008001b0a7983 */ /* 0x000f280000100a00 */
[----:B------:R-:W5:Y:S04]  /*1450*/  LDL.64 R12, [R27+0x10] ;  /* 0x000010001b0c7983 */ /* 0x000f680000100a00 */
[----:B------:R-:W-:Y:S04]  /*1460*/  STL [R27], R24 ;  /* 0x000000181b007387 */ /* 0x000fe80000100800 */
[----:B--2---:R-:W-:Y:S04]  /*1470*/  STL.64 [R27+0x10], R6 ;  /* 0x000010061b007387 */ /* 0x004fe80000100a00 */
[----:B---3--:R0:W-:Y:S04]  /*1480*/  STL.64 [R27+0x8], R8 ;  /* 0x000008081b007387 */ /* 0x0081e80000100a00 */
[----:B----4-:R-:W-:Y:S04]  /*1490*/  STL.64 [R4+0x8], R10 ;  /* 0x0000080a04007387 */ /* 0x010fe80000100a00 */
[----:B-----5:R-:W-:Y:S01]  /*14a0*/  STL.64 [R4+0x10], R12 ;  /* 0x0000100c04007387 */ /* 0x020fe20000100a00 */
[----:B0-----:R-:W-:-:S03]  /*14b0*/  IMAD R27, R2, 0x18, R1 ;  /* 0x00000018021b7824 */ /* 0x001fc600078e0201 */
[----:B------:R0:W-:Y:S04]  /*14c0*/  STL [R4], R25 ;  /* 0x0000001904007387 */ /* 0x0001e80000100800 */
[----:B------:R-:W2:Y:S04]  /*14d0*/  LDL R24, [R1] ;  /* 0x0000000001187983 */ /* 0x000ea80000100800 */
[----:B0-----:R-:W2:Y:S01]  /*14e0*/  LDL R25, [R27] ;  /* 0x000000001b197983 */ /* 0x001ea20000100800 */
[----:B------:R-:W-:Y:S02]  /*14f0*/  IMAD.MOV.U32 R2, RZ, RZ, RZ ;  /* 0x000000ffff027224 */ /* 0x000fe400078e00ff */
[----:B------:R-:W-:Y:S01]  /*1500*/  IMAD.MOV.U32 R4, RZ, RZ, R1 ;  /* 0x000000ffff047224 */ /* 0x000fe200078e0001 */
[----:B--2---:R-:W-:-:S13]  /*1510*/  ISETP.GE.AND P0, PT, R25, R24, PT ;  /* 0x000000181900720c */ /* 0x004fda0003f06270 */
[----:B------:R-:W-:Y:S05]  /*1520*/  @!P0 BRA `(.L_x_19) ;  /* 0xfffffffc00bc8947 */ /* 0x000fea000383ffff */
.L_x_18:
[----:B------:R-:W-:Y:S05]  /*1530*/  BSYNC.RECONVERGENT B4 ;  /* 0x0000000000047941 */ /* 0x000fea0003800200 */
.L_x_17:
[----:B------:R-:W-:-:S07]  /*1540*/  VIADD R0, R0, 0x1 ;  /* 0x0000000100007836 */ /* 0x000fce0000000000 */
.L_x_16:
[----:B------:R-:W-:Y:S05]  /*1550*/  BSYNC.RECONVERGENT B3 ;  /* 0x0000000000037941 */ /* 0x000fea0003800200 */
.L_x_15:
[----:B------:R-:W-:-:S04]  /*1560*/  IMAD.MOV.U32 R7, RZ, RZ, 0x2 ;  /* 0x00000002ff077424 */ /* 0x000fc800078e00ff */
[----:B------:R-:W-:-:S05]  /*1570*/  IMAD R7, R18, 0xa, R7 ;  /* 0x0000000a12077824 */ /* 0x000fca00078e0207 */
[----:B------:R-:W-:-:S04]  /*1580*/  IADD3 R7, P1, PT, R14, R7, RZ ;  /* 0x000000070e077210 */ /* 0x000fc80007f3e0ff */
[----:B------:R-:W-:Y:S01]  /*1590*/  ISETP.GE.U32.AND P0, PT, R7, R16, PT ;  /* 0x000000100700720c */ /* 0x000fe20003f06070 */
[----:B------:R-:W-:-:S05]  /*15a0*/  IMAD.X R7, RZ, RZ, R15, P1 ;  /* 0x000000ffff077224 */ /* 0x000fca00008e060f */
[----:B------:R-:W-:-:S13]  /*15b0*/  ISETP.GE.AND.EX P0, PT, R7, R17, PT, P0 ;  /* 0x000000110700720c */ /* 0x000fda0003f06300 */
[----:B------:R-:W-:Y:S05]  /*15c0*/  @P0 BRA `(.L_x_6) ;  /* 0x0000003800fc0947 */ /* 0x000fea0003800000 */
[----:B------:R-:W0:Y:S01]  /*15d0*/  LDC.64 R6, c[0x0][0x388] ;  /* 0x0000e200ff067b82 */ /* 0x000e220000000a00 */
[----:B------:R-:W-:-:S05]  /*15e0*/  LOP3.LUT R9, RZ, R23, RZ, 0x33, !PT ;  /* 0x00000017ff097212 */ /* 0x000fca00078e33ff */
        /* <DEDUP_REMOVED lines=32> */
.L_x_22:
        /* <DEDUP_REMOVED lines=39> */
.L_x_21:
[----:B------:R-:W-:Y:S05]  /*1a60*/  BSYNC.RECONVERGENT B3 ;  /* 0x0000000000037941 */ /* 0x000fea0003800200 */
.L_x_20:
        /* <DEDUP_REMOVED lines=18> */
.L_x_27:
        /* <DEDUP_REMOVED lines=17> */
.L_x_26:
[----:B------:R-:W-:Y:S05]  /*1ca0*/  BSYNC.RECONVERGENT B4 ;  /* 0x0000000000047941 */ /* 0x000fea0003800200 */
.L_x_25:
[----:B------:R-:W-:-:S07]  /*1cb0*/  VIADD R0, R0, 0x1 ;  /* 0x0000000100007836 */ /* 0x000fce0000000000 */
.L_x_24:
[----:B------:R-:W-:Y:S05]  /*1cc0*/  BSYNC.RECONVERGENT B3 ;  /* 0x0000000000037941 */ /* 0x000fea0003800200 */
.L_x_23:
[----:B------:R-:W-:-:S04]  /*1cd0*/  IMAD.MOV.U32 R7, RZ, RZ, 0x2 ;  /* 0x00000002ff077424 */ /* 0x000fc800078e00ff */
[----:B------:R-:W-:-:S05]  /*1ce0*/  IMAD R7, R18, 0xa, R7 ;  /* 0x0000000a12077824 */ /* 0x000fca00078e0207 */
[----:B------:R-:W-:-:S04]  /*1cf0*/  IADD3 R7, P0, PT, R14, R7, RZ ;  /* 0x000000070e077210 */ /* 0x000fc80007f1e0ff */
[----:B------:R-:W-:Y:S01]  /*1d00*/  IADD3 R7, P1, PT, R7, 0x1, RZ ;  /* 0x0000000107077810 */ /* 0x000fe20007f3e0ff */
[----:B------:R-:W-:-:S03]  /*1d10*/  IMAD.X R2, RZ, RZ, R15, P0 ;  /* 0x000000ffff027224 */ /* 0x000fc600000e060f */
        /* <DEDUP_REMOVED lines=38> */
.L_x_30:
        /* <DEDUP_REMOVED lines=39> */
.L_x_29:
[----:B------:R-:W-:Y:S05]  /*21f0*/  BSYNC.RECONVERGENT B3 ;  /* 0x0000000000037941 */ /* 0x000fea0003800200 */
.L_x_28:
        /* <DEDUP_REMOVED lines=18> */
.L_x_35:
[----:B------:R-:W2:Y:S04]  /*2320*/  LDL.64 R6, [R27+0x10] ;  /* 0x000010001b067983 */ /* 0x000ea80000100a00 */
[----:B------:R-:W3:Y:S04]  /*2330*/  LDL.64 R8, [R27+0x8] ;  /* 0x000008001b087983 */ /* 0x000ee80000100a00 */
[----:B------:R-:W4:Y:S04]  /*2340*/  LDL.64 R10, [R29+0x8] ;  /* 0x000008001d0a7983 */ /* 0x000f280000100a00 */
[----:B------:R-:W5:Y:S01]  /*2350*/  LDL.64 R12, [R29+0x10] ;  /* 0x000010001d0c7983 */ /* 0x000f620000100a00 */
[----:B------:R-:W-:-:S03]  /*2360*/  LEA.HI R24, R4, R4, RZ, 0x1 ;  /* 0x0000000404187211 */ /* 0x000fc600078f08ff */
[----:B------:R-:W-:Y:S04]  /*2370*/  STL [R29], R25 ;  /* 0x000000191d007387 */ /* 0x000fe80000100800 */
[----:B--2---:R-:W-:Y:S04]  /*2380*/  STL.64 [R29+0x10], R6 ;  /* 0x000010061d007387 */ /* 0x004fe80000100a00 */
[----:B---3--:R0:W-:Y:S04]  /*2390*/  STL.64 [R29+0x8], R8 ;  /* 0x000008081d007387 */ /* 0x0081e80000100a00 */
[----:B----4-:R-:W-:Y:S04]  /*23a0*/  STL.64 [R27+0x8], R10 ;  /* 0x0000080a1b007387 */ /* 0x010fe80000100a00 */
[----:B-----5:R-:W-:Y:S01]  /*23b0*/  STL.64 [R27+0x10], R12 ;  /* 0x0000100c1b007387 */ /* 0x020fe20000100a00 */
[----:B0-----:R-:W-:Y:S01]  /*23c0*/  IMAD R29, R4, 0x18, R1 ;  /* 0x00000018041d7824 */ /* 0x001fe200078e0201 */
[----:B------:R-:W-:-:S02]  /*23d0*/  SHF.R.S32.HI R4, RZ, 0x1, R24 ;  /* 0x00000001ff047819 */ /* 0x000fc40000011418 */
[----:B------:R0:W-:Y:S03]  /*23e0*/  STL [R27], R2 ;  /* 0x000000021b007387 */ /* 0x0001e60000100800 */
[----:B0-----:R-:W-:Y:S01]  /*23f0*/  IMAD R27, R4, 0x18, R1 ;  /* 0x00000018041b7824 */ /* 0x001fe200078e0201 */
[----:B------:R-:W2:Y:S04]  /*2400*/  LDL R2, [R29] ;  /* 0x000000001d027983 */ /* 0x000ea80000100800 */
[----:B------:R-:W2:Y:S02]  /*2410*/  LDL R25, [R27] ;  /* 0x000000001b197983 */ /* 0x000ea40000100800 */
[----:B--2---:R-:W-:-:S13]  /*2420*/  ISETP.GE.AND P0, PT, R2, R25, PT ;  /* 0x000000190200720c */ /* 0x004fda0003f06270 */
[----:B------:R-:W-:Y:S05]  /*2430*/  @!P0 BRA `(.L_x_35) ;  /* 0xfffffffc00b88947 */ /* 0x000fea000383ffff */
.L_x_34:
[----:B------:R-:W-:Y:S05]  /*2440*/  BSYNC.RECONVERGENT B4 ;  /* 0x0000000000047941 */ /* 0x000fea0003800200 */
.L_x_33:
[----:B------:R-:W-:-:S07]  /*2450*/  VIADD R0, R0, 0x1 ;  /* 0x0000000100007836 */ /* 0x000fce0000000000 */
.L_x_32:
[----:B------:R-:W-:Y:S05]  /*2460*/  BSYNC.RECONVERGENT B3 ;  /* 0x0000000000037941 */ /* 0x000fea0003800200 */
.L_x_31:
[----:B------:R-:W-:-:S04]  /*2470*/  IMAD.MOV.U32 R7, RZ, RZ, 0xa ;  /* 0x0000000aff077424 */ /* 0x000fc800078e00ff */
[----:B------:R-:W-:-:S05]  /*2480*/  IMAD R7, R18, R7, 0x4 ;  /* 0x0000000412077424 */ /* 0x000fca00078e0207 */
        /* <DEDUP_REMOVED lines=39> */
.L_x_38:
        /* <DEDUP_REMOVED lines=39> */
.L_x_37:
[----:B------:R-:W-:Y:S05]  /*2970*/  BSYNC.RECONVERGENT B3 ;  /* 0x0000000000037941 */ /* 0x000fea0003800200 */
.L_x_36:
        /* <DEDUP_REMOVED lines=18> */
.L_x_43:
        /* <DEDUP_REMOVED lines=18> */
.L_x_42:
[----:B------:R-:W-:Y:S05]  /*2bc0*/  BSYNC.RECONVERGENT B4 ;  /* 0x0000000000047941 */ /* 0x000fea0003800200 */
.L_x_41:
[----:B------:R-:W-:-:S07]  /*2bd0*/  VIADD R0, R0, 0x1 ;  /* 0x0000000100007836 */ /* 0x000fce0000000000 */
.L_x_40:
[----:B------:R-:W-:Y:S05]  /*2be0*/  BSYNC.RECONVERGENT B3 ;  /* 0x0000000000037941 */ /* 0x000fea0003800200 */
.L_x_39:
[----:B------:R-:W-:-:S04]  /*2bf0*/  IMAD.MOV.U32 R7, RZ, RZ, 0xa ;  /* 0x0000000aff077424 */ /* 0x000fc800078e00ff */
[----:B------:R-:W-:-:S05]  /*2c00*/  IMAD R9, R18, R7, 0x4 ;  /* 0x0000000412097424 */ /* 0x000fca00078e0207 */
        /* <DEDUP_REMOVED lines=41> */
.L_x_46:
        /* <DEDUP_REMOVED lines=39> */
.L_x_45:
[----:B------:R-:W-:Y:S05]  /*3110*/  BSYNC.RECONVERGENT B3 ;  /* 0x0000000000037941 */ /* 0x000fea0003800200 */
.L_x_44:
[----:B------:R-:W-:Y:S01]  /*3120*/  IMAD.MOV.U32 R24, RZ, RZ, R4 ;  /* 0x000000ffff187224 */ /* 0x000fe200078e0004 */
[----:B------:R-:W-:Y:S01]  /*3130*/  ISETP.GE.U32.AND P0, PT, R2, R8, PT ;  /* 0x000000080200720c */ /* 0x000fe20003f06070 */
[----:B------:R-:W-:Y:S03]  /*3140*/  BSSY.RECONVERGENT B3, `(.L_x_47) ;  /* 0x0000025000037945 */ /* 0x000fe60003800200 */
[----:B------:R0:W-:Y:S01]  /*3150*/  STL.64 [R13+0x8], R24 ;  /* 0x000008180d007387 */ /* 0x0001e20000100a00 */
[----:B------:R-:W-:-:S13]  /*3160*/  ISETP.GE.U32.AND.EX P0, PT, R23, R9, PT, P0 ;  /* 0x000000091700720c */ /* 0x000fda0003f06100 */
[----:B0-----:R-:W-:Y:S05]  /*3170*/  @P0 BRA `(.L_x_48) ;  /* 0x0000000000840947 */ /* 0x001fea0003800000 */
[----:B------:R-:W-:Y:S02]  /*3180*/  IMAD.MOV.U32 R8, RZ, RZ, R2 ;  /* 0x000000ffff087224 */ /* 0x000fe400078e0002 */
[----:B------:R-:W-:-:S05]  /*3190*/  IMAD.MOV.U32 R9, RZ, RZ, R23 ;  /* 0x000000ffff097224 */ /* 0x000fca00078e0017 */
        /* <DEDUP_REMOVED lines=11> */
.L_x_51:
        /* <DEDUP_REMOVED lines=18> */
.L_x_50:
[----:B------:R-:W-:Y:S05]  /*3370*/  BSYNC.RECONVERGENT B4 ;  /* 0x0000000000047941 */ /* 0x000fea0003800200 */
.L_x_49:
[----:B------:R-:W-:-:S07]  /*3380*/  VIADD R0, R0, 0x1 ;  /* 0x0000000100007836 */ /* 0x000fce0000000000 */
.L_x_48:
[----:B------:R-:W-:Y:S05]  /*3390*/  BSYNC.RECONVERGENT B3 ;  /* 0x0000000000037941 */ /* 0x000fea0003800200 */
.L_x_47:
[----:B------:R-:W-:-:S05]  /*33a0*/  IMAD R9, R18, R7, 0x6 ;  /* 0x0000000612097424 */ /* 0x000fca00078e0207 */
[----:B------:R-:W-:-:S04]  /*33b0*/  IADD3 R9, P1, PT, R14, R9, RZ ;  /* 0x000000090e097210 */ /* 0x000fc80007f3e0ff */
[----:B------:R-:W-:Y:S01]  /*33c0*/  ISETP.GE.U32.AND P0, PT, R9, R16, PT ;  /* 0x000000100900720c */ /* 0x000fe20003f06070 */
[----:B------:R-:W-:-:S05]  /*33d0*/  IMAD.X R9, RZ, RZ, R15, P1 ;  /* 0x000000ffff097224 */ /* 0x000fca00008e060f */
[----:B------:R-:W-:-:S13]  /*33e0*/  ISETP.GE.AND.EX P0, PT, R9, R17, PT, P0 ;  /* 0x000000110900720c */ /* 0x000fda0003f06300 */
[----:B------:R-:W-:Y:S05]  /*33f0*/  @P0 BRA `(.L_x_6) ;  /* 0x0000001c00700947 */ /* 0x000fea0003800000 */
        /* <DEDUP_REMOVED lines=35> */
.L_x_54:
        /* <DEDUP_REMOVED lines=39> */
.L_x_53:
[----:B------:R-:W-:Y:S05]  /*38a0*/  BSYNC.RECONVERGENT B3 ;  /* 0x0000000000037941 */ /* 0x000fea0003800200 */
.L_x_52:
        /* <DEDUP_REMOVED lines=19> */
.L_x_59:
        /* <DEDUP_REMOVED lines=18> */
.L_x_58:
[----:B------:R-:W-:Y:S05]  /*3b00*/  BSYNC.RECONVERGENT B4 ;  /* 0x0000000000047941 */ /* 0x000fea0003800200 */
.L_x_57:
[----:B------:R-:W-:-:S07]  /*3b10*/  VIADD R0, R0, 0x1 ;  /* 0x0000000100007836 */ /* 0x000fce0000000000 */
.L_x_56:
[----:B------:R-:W-:Y:S05]  /*3b20*/  BSYNC.RECONVERGENT B3 ;  /* 0x0000000000037941 */ /* 0x000fea0003800200 */
.L_x_55:
        /* <DEDUP_REMOVED lines=24> */
[----:B-1----:R-:W-:-:S04]  /*3cb0*/  LEA R6, P0, R8, UR4, 0x2 ;  /* 0x0000000408067c11 */ /* 0x002fc8000f8010ff */
[----:B------:R-:W-:Y:S02]  /*3cc0*/  IADD3.X R7, PT, PT, R4, UR5, RZ, P0, !PT ;  /* 0x0000000504077c10 */ /* 0x000fe400087fe4ff */
[C---:B---3--:R-:W-:Y:S02]  /*3cd0*/  ISETP.GE.U32.AND P0, PT, R12.reuse, R8, PT ;  /* 0x000000080c00720c */ /* 0x048fe40003f06070 */
[C---:B------:R-:W-:Y:S01]  /*3ce0*/  SHF.L.U64.HI R8, R12.reuse, 0x2, R13 ;  /* 0x000000020c087819 */ /* 0x040fe2000001020d */
[----:B------:R0:W-:Y:S01]  /*3cf0*/  STL.64 [R11+0x10], R6 ;  /* 0x000010060b007387 */ /* 0x0001e20000100a00 */
[----:B------:R-:W-:Y:S02]  /*3d00*/  ISETP.GE.AND.EX P0, PT, R13, R9, PT, P0 ;  /* 0x000000090d00720c */ /* 0x000fe40003f06300 */
[----:B------:R-:W-:-:S04]  /*3d10*/  LEA R4, P1, R12, UR4, 0x2 ;  /* 0x000000040c047c11 */ /* 0x000fc8000f8210ff */
[----:B------:R-:W-:Y:S01]  /*3d20*/  IADD3.X R13, PT, PT, R8, UR5, RZ, P1, !PT ;  /* 0x00000005080d7c10 */ /* 0x000fe20008ffe4ff */
[----:B------:R-:W-:-:S04]  /*3d30*/  IMAD.MOV.U32 R10, RZ, RZ, R4 ;  /* 0x000000ffff0a7224 */ /* 0x000fc800078e0004 */
[----:B------:R-:W-:Y:S02]  /*3d40*/  IMAD.MOV.U32 R23, RZ, RZ, R13 ;  /* 0x000000ffff177224 */ /* 0x000fe400078e000d */
        /* <DEDUP_REMOVED lines=9> */
.L_x_62:
        /* <DEDUP_REMOVED lines=18> */
[----:B------:R-:W-:Y:S02]  /*3f00*/  SEL R26, R35, R26, P1 ;  /* 0x0000001a231a7207 */ /* 0x000fe40000800000 */
[----:B------:R-:W-:Y:S01]  /*3f10*/  SEL R29, R29, R32, P1 ;  /* 0x000000201d1d7207 */ /* 0x000fe20000800000 */
[----:B------:R-:W-:-:S04]  /*3f20*/  IMAD.X R32, R28, 0x1, R31, P0 ;  /* 0x000000011c207824 */ /* 0x000fc800000e061f */
[----:B------:R-:W-:Y:S01]  /*3f30*/  IMAD.X R9, RZ, RZ, R32, P2 ;  /* 0x000000ffff097224 */ /* 0x000fe200010e0620 */
[----:B------:R-:W-:-:S04]  /*3f40*/  SEL R27, R32, R27, P1 ;  /* 0x0000001b201b7207 */ /* 0x000fc80000800000 */
[----:B------:R-:W-:Y:S02]  /*3f50*/  SEL R28, R28, R9, P1 ;  /* 0x000000091c1c7207 */ /* 0x000fe40000800000 */
[----:B------:R-:W-:-:S04]  /*3f60*/  IADD3 R9, P0, P2, R4, 0x4, R33 ;  /* 0x0000000404097810 */ /* 0x000fc80007a1e021 */
[--C-:B------:R-:W-:Y:S02]  /*3f70*/  IADD3.X R8, PT, PT, R13, RZ, R31.reuse, P0, P2 ;  /* 0x000000ff0d087210 */ /* 0x100fe400007e441f */
[----:B------:R-:W-:Y:S02]  /*3f80*/  ISETP.GE.U32.AND P0, PT, R29, R26, PT ;  /* 0x0000001a1d00720c */ /* 0x000fe40003f06070 */
[----:B------:R-:W-:Y:S02]  /*3f90*/  IADD3 R32, P2, PT, R10, R33, RZ ;  /* 0x000000210a207210 */ /* 0x000fe40007f5e0ff */
[----:B------:R-:W-:Y:S02]  /*3fa0*/  ISETP.GE.U32.AND.EX P0, PT, R28, R27, PT, P0 ;  /* 0x0000001b1c00720c */ /* 0x000fe40003f06100 */
[----:B------:R-:W-:Y:S01]  /*3fb0*/  SEL R4, R4, R9, P1 ;  /* 0x0000000904047207 */ /* 0x000fe20000800000 */
[----:B------:R-:W-:Y:S01]  /*3fc0*/  IMAD.X R31, R23, 0x1, R31, P2 ;  /* 0x00000001171f7824 */ /* 0x000fe200010e061f */
[----:B------:R-:W-:-:S02]  /*3fd0*/  IADD3 R9, P3, PT, R32, 0x4, RZ ;  /* 0x0000000420097810 */ /* 0x000fc40007f7e0ff */
[----:B------:R-:W-:Y:S02]  /*3fe0*/  SEL R13, R13, R8, P1 ;  /* 0x000000080d0d7207 */ /* 0x000fe40000800000 */
[----:B------:R-:W-:Y:S01]  /*3ff0*/  SEL R10, R10, R9, P1 ;  /* 0x000000090a0a7207 */ /* 0x000fe20000800000 */
[----:B------:R-:W-:Y:S01]  /*4000*/  IMAD.X R8, RZ, RZ, R31, P3 ;  /* 0x000000ffff087224 */ /* 0x000fe200018e061f */
[----:B------:R-:W-:Y:S02]  /*4010*/  SEL R25, R32, R25, P1 ;  /* 0x0000001920197207 */ /* 0x000fe40000800000 */
[----:B------:R-:W-:Y:S02]  /*4020*/  SEL R12, R31, R12, P1 ;  /* 0x0000000c1f0c7207 */ /* 0x000fe40000800000 */
[----:B------:R-:W-:Y:S01]  /*4030*/  SEL R23, R23, R8, P1 ;  /* 0x0000000817177207 */ /* 0x000fe20000800000 */
[----:B------:R-:W-:Y:S06]  /*4040*/  @!P0 BRA `(.L_x_62) ;  /* 0xfffffffc00648947 */ /* 0x000fec000383ffff */
.L_x_61:
[----:B------:R-:W-:Y:S05]  /*4050*/  BSYNC.RECONVERGENT B3 ;  /* 0x0000000000037941 */ /* 0x000fea0003800200 */
.L_x_60:
[----:B------:R-:W-:Y:S01]  /*4060*/  IMAD.MOV.U32 R8, RZ, RZ, R10 ;  /* 0x000000ffff087224 */ /* 0x000fe200078e000a */
[----:B------:R-:W-:Y:S01]  /*4070*/  ISETP.GE.U32.AND P0, PT, R4, R6, PT ;  /* 0x000000060400720c */ /* 0x000fe20003f06070 */
[----:B------:R-:W-:Y:S01]  /*4080*/  IMAD.MOV.U32 R9, RZ, RZ, R23 ;  /* 0x000000ffff097224 */ /* 0x000fe200078e0017 */
[----:B------:R-:W-:Y:S02]  /*4090*/  BSSY.RECONVERGENT B3, `(.L_x_63) ;  /* 0x0000024000037945 */ /* 0x000fe40003800200 */
[----:B------:R-:W-:Y:S02]  /*40a0*/  ISETP.GE.U32.AND.EX P0, PT, R13, R7, PT, P0 ;  /* 0x000000070d00720c */ /* 0x000fe40003f06100 */
[----:B------:R0:W-:Y:S11]  /*40b0*/  STL.64 [R11+0x8], R8 ;  /* 0x000008080b007387 */ /* 0x0001f60000100a00 */
[----:B------:R-:W-:Y:S05]  /*40c0*/  @P0 BRA `(.L_x_64) ;  /* 0x0000000000800947 */ /* 0x000fea0003800000 */
        /* <DEDUP_REMOVED lines=8> */
[----:B-1----:R-:W-:Y:S05]  /*4150*/  @P0 BRA `(.L_x_66) ;  /* 0x0000000000540947 */ /* 0x002fea0003800000 */
[----:B------:R-:W-:Y:S02]  /*4160*/  IMAD.MOV.U32 R4, RZ, RZ, R12 ;  /* 0x000000ffff047224 */ /* 0x000fe400078e000c */
[----:B------:R-:W-:Y:S02]  /*4170*/  IMAD.MOV.U32 R29, RZ, RZ, R11 ;  /* 0x000000ffff1d7224 */ /* 0x000fe400078e000b */
[----:B------:R-:W-:-:S07]  /*4180*/  IMAD.MOV.U32 R23, RZ, RZ, R7 ;  /* 0x000000ffff177224 */ /* 0x000fce00078e0007 */
.L_x_67:
[----:B------:R-:W2:Y:S04]  /*4190*/  LDL.64 R6, [R27+0x10] ;  /* 0x000010001b067983 */ /* 0x000ea80000100a00 */
[----:B0-----:R-:W3:Y:S04]  /*41a0*/  LDL.64 R8, [R27+0x8] ;  /* 0x000008001b087983 */ /* 0x001ee80000100a00 */
        /* <DEDUP_REMOVED lines=16> */
.L_x_66:
[----:B------:R-:W-:Y:S05]  /*42b0*/  BSYNC.RECONVERGENT B4 ;  /* 0x0000000000047941 */ /* 0x000fea0003800200 */
.L_x_65:
[----:B------:R-:W-:-:S07]  /*42c0*/  VIADD R0, R0, 0x1 ;  /* 0x0000000100007836 */ /* 0x000fce0000000000 */
.L_x_64:
[----:B------:R-:W-:Y:S05]  /*42d0*/  BSYNC.RECONVERGENT B3 ;  /* 0x0000000000037941 */ /* 0x000fea0003800200 */
.L_x_63:
[----:B0-----:R-:W-:-:S05]  /*42e0*/  VIADD R11, R2, 0x8 ;  /* 0x00000008020b7836 */ /* 0x001fca0000000000 */
[----:B------:R-:W-:-:S05]  /*42f0*/  IADD3 R11, P0, PT, R11, R14, RZ ;  /* 0x0000000e0b0b7210 */ /* 0x000fca0007f1e0ff */
[----:B------:R-:W-:Y:S01]  /*4300*/  IMAD.X R15, RZ, RZ, R15, P0 ;  /* 0x000000ffff0f7224 */ /* 0x000fe200000e060f */
[----:B------:R-:W-:-:S04]  /*4310*/  ISETP.GE.U32.AND P0, PT, R11, R16, PT ;  /* 0x000000100b00720c */ /* 0x000fc80003f06070 */
        /* <DEDUP_REMOVED lines=36> */
.L_x_70:
        /* <DEDUP_REMOVED lines=16> */
[C---:B------:R-:W-:Y:S01]  /*4660*/  IADD3 R30, P2, PT, R37.reuse, 0x4, RZ ;  /* 0x00000004251e7810 */ /* 0x040fe20007f5e0ff */
[----:B------:R-:W-:Y:S01]  /*4670*/  IMAD.X R32, R12, 0x1, R28, P0 ;  /* 0x000000010c207824 */ /* 0x000fe200000e061c */
[----:B------:R-:W-:Y:S02]  /*4680*/  SEL R14, R37, R14, P1 ;  /* 0x0000000e250e7207 */ /* 0x000fe40000800000 */
[----:B------:R-:W-:Y:S01]  /*4690*/  SEL R31, R31, R30, P1 ;  /* 0x0000001e1f1f7207 */ /* 0x000fe20000800000 */
[----:B------:R-:W-:Y:S01]  /*46a0*/  IMAD.X R9, RZ, RZ, R32, P2 ;  /* 0x000000ffff097224 */ /* 0x000fe200010e0620 */
[----:B------:R-:W-:Y:S02]  /*46b0*/  IADD3 R30, P0, PT, R24, R33, RZ ;  /* 0x00000021181e7210 */ /* 0x000fe40007f1e0ff */
[----:B------:R-:W-:Y:S02]  /*46c0*/  SEL R29, R32, R29, P1 ;  /* 0x0000001d201d7207 */ /* 0x000fe40000800000 */
[----:B------:R-:W-:-:S02]  /*46d0*/  SEL R12, R12, R9, P1 ;  /* 0x000000090c0c7207 */ /* 0x000fc40000800000 */
[C---:B------:R-:W-:Y:S01]  /*46e0*/  IADD3 R9, P2, P3, R2.reuse, 0x4, R33 ;  /* 0x0000000402097810 */ /* 0x040fe20007b5e021 */
[--C-:B------:R-:W-:Y:S01]  /*46f0*/  IMAD.X R33, R25, 0x1, R28.reuse, P0 ;  /* 0x0000000119217824 */ /* 0x100fe200000e061c */
[----:B------:R-:W-:Y:S02]  /*4700*/  ISETP.GE.U32.AND P0, PT, R31, R14, PT ;  /* 0x0000000e1f00720c */ /* 0x000fe40003f06070 */
[----:B------:R-:W-:Y:S02]  /*4710*/  SEL R2, R2, R9, P1 ;  /* 0x0000000902027207 */ /* 0x000fe40000800000 */
[----:B------:R-:W-:Y:S02]  /*4720*/  ISETP.GE.U32.AND.EX P0, PT, R12, R29, PT, P0 ;  /* 0x0000001d0c00720c */ /* 0x000fe40003f06100 */
[----:B------:R-:W-:Y:S02]  /*4730*/  IADD3.X R28, PT, PT, R23, RZ, R28, P2, P3 ;  /* 0x000000ff171c7210 */ /* 0x000fe400017e641c */
[----:B------:R-:W-:-:S02]  /*4740*/  IADD3 R9, P2, PT, R30, 0x4, RZ ;  /* 0x000000041e097810 */ /* 0x000fc40007f5e0ff */
[----:B------:R-:W-:Y:S02]  /*4750*/  SEL R10, R10, R35, P1 ;  /* 0x000000230a0a7207 */ /* 0x000fe40000800000 */
[----:B------:R-:W-:Y:S01]  /*4760*/  SEL R23, R23, R28, P1 ;  /* 0x0000001c17177207 */ /* 0x000fe20000800000 */
[----:B------:R-:W-:Y:S01]  /*4770*/  IMAD.X R8, RZ, RZ, R33, P2 ;  /* 0x000000ffff087224 */ /* 0x000fe200010e0621 */
[----:B------:R-:W-:Y:S02]  /*4780*/  SEL R24, R24, R9, P1 ;  /* 0x0000000918187207 */ /* 0x000fe40000800000 */
[----:B------:R-:W-:Y:S02]  /*4790*/  SEL R27, R30, R27, P1 ;  /* 0x0000001b1e1b7207 */ /* 0x000fe40000800000 */
[----:B------:R-:W-:Y:S02]  /*47a0*/  SEL R25, R25, R8, P1 ;  /* 0x0000000819197207 */ /* 0x000fe40000800000 */
[----:B------:R-:W-:Y:S01]  /*47b0*/  SEL R4, R33, R4, P1 ;  /* 0x0000000421047207 */ /* 0x000fe20000800000 */
[----:B------:R-:W-:Y:S06]  /*47c0*/  @!P0 BRA `(.L_x_70) ;  /* 0xfffffffc00648947 */ /* 0x000fec000383ffff */
.L_x_69:
[----:B------:R-:W-:Y:S05]  /*47d0*/  BSYNC.RECONVERGENT B3 ;  /* 0x0000000000037941 */ /* 0x000fea0003800200 */
.L_x_68:
[----:B------:R0:W-:Y:S01]  /*47e0*/  STL.64 [R13+0x8], R24 ;  /* 0x000008180d007387 */ /* 0x0001e20000100a00 */
[----:B------:R-:W-:Y:S01]  /*47f0*/  ISETP.GE.U32.AND P0, PT, R2, R6, PT ;  /* 0x000000060200720c */ /* 0x000fe20003f06070 */
[----:B------:R-:W-:Y:S03]  /*4800*/  BSSY.RECONVERGENT B3, `(.L_x_71) ;  /* 0x0000026000037945 */ /* 0x000fe60003800200 */
[----:B------:R-:W-:-:S13]  /*4810*/  ISETP.GE.U32.AND.EX P0, PT, R23, R7, PT, P0 ;  /* 0x000000071700720c */ /* 0x000fda0003f06100 */
[----:B0-----:R-:W-:Y:S05]  /*4820*/  @P0 BRA `(.L_x_72) ;  /* 0x00000000008c0947 */ /* 0x001fea0003800000 */
[----:B------:R-:W-:Y:S02]  /*4830*/  IMAD.MOV.U32 R6, RZ, RZ, R2 ;  /* 0x000000ffff067224 */ /* 0x000fe400078e0002 */
[----:B------:R-:W-:-:S05]  /*4840*/  IMAD.MOV.U32 R7, RZ, RZ, R23 ;  /* 0x000000ffff077224 */ /* 0x000fca00078e0017 */
[----:B------:R-:W2:Y:S01]  /*4850*/  LDG.E R6, desc[UR8][R6.64] ;  /* 0x0000000806067981 */ /* 0x000ea2000c1e1900 */
[----:B------:R-:W-:-:S04]  /*4860*/  SHF.R.U32.HI R2, RZ, 0x1, R0 ;  /* 0x00000001ff027819 */ /* 0x000fc80000011600 */
[----:B------:R-:W-:-:S05]  /*4870*/  LOP3.LUT R2, R2, 0x7f, RZ, 0xc0, !PT ;  /* 0x0000007f02027812 */ /* 0x000fca00078ec0ff */
        /* <DEDUP_REMOVED lines=8> */
[----:B------:R-:W-:Y:S02]  /*4900*/  IMAD.MOV.U32 R27, RZ, RZ, R4 ;  /* 0x000000ffff1b7224 */ /* 0x000fe400078e0004 */
[----:B------:R-:W-:-:S07]  /*4910*/  IMAD.MOV.U32 R23, RZ, RZ, R9 ;  /* 0x000000ffff177224 */ /* 0x000fce00078e0009 */
.L_x_75:
        /* <DEDUP_REMOVED lines=18> */
.L_x_74:
[----:B------:R-:W-:Y:S05]  /*4a40*/  BSYNC.RECONVERGENT B4 ;  /* 0x0000000000047941 */ /* 0x000fea0003800200 */
.L_x_73:
[----:B------:R-:W-:-:S07]  /*4a50*/  VIADD R0, R0, 0x1 ;  /* 0x0000000100007836 */ /* 0x000fce0000000000 */
.L_x_72:
[----:B------:R-:W-:Y:S05]  /*4a60*/  BSYNC.RECONVERGENT B3 ;  /* 0x0000000000037941 */ /* 0x000fea0003800200 */
.L_x_71:
[----:B------:R-:W-:-:S04]  /*4a70*/  IADD3 R11, P1, PT, R11, 0x1, RZ ;  /* 0x000000010b0b7810 */ /* 0x000fc80007f3e0ff */
        /* <DEDUP_REMOVED lines=39> */
.L_x_78:
        /* <DEDUP_REMOVED lines=11> */
[----:B------:R-:W-:Y:S02]  /*4da0*/  IADD3 R29, P0, PT, R23, R33, RZ ;  /* 0x00000021171d7210 */ /* 0x000fe40007f1e0ff */
[----:B------:R-:W-:-:S03]  /*4db0*/  IADD3 R30, P4, PT, R8, 0x4, RZ ;  /* 0x00000004081e7810 */ /* 0x000fc60007f9e0ff */
[----:B------:R-:W-:Y:S01]  /*4dc0*/  IMAD.X R32, R24, 0x1, R26, P0 ;  /* 0x0000000118207824 */ /* 0x000fe200000e061a */
[----:B------:R-:W-:Y:S02]  /*4dd0*/  IADD3 R28, P0, PT, R29, 0x4, RZ ;  /* 0x000000041d1c7810 */ /* 0x000fe40007f1e0ff */
[----:B--2---:R-:W-:-:S03]  /*4de0*/  ISETP.GT.AND P1, PT, R27, R20, PT ;  /* 0x000000141b00720c */ /* 0x004fc60003f24270 */
[----:B------:R-:W-:Y:S01]  /*4df0*/  IMAD.X R27, RZ, RZ, R32, P0 ;  /* 0x000000ffff1b7224 */ /* 0x000fe200000e0620 */
[----:B------:R-:W-:Y:S02]  /*4e00*/  IADD3 R31, P0, PT, R14, R33, RZ ;  /* 0x000000210e1f7210 */ /* 0x000fe40007f1e0ff */
[----:B------:R-:W-:Y:S02]  /*4e10*/  SEL R23, R23, R28, P1 ;  /* 0x0000001c17177207 */ /* 0x000fe40000800000 */
[----:B------:R-:W-:Y:S01]  /*4e20*/  SEL R16, R29, R16, P1 ;  /* 0x000000101d107207 */ /* 0x000fe20000800000 */
[----:B------:R-:W-:Y:S01]  /*4e30*/  IMAD.X R29, RZ, RZ, R9, P4 ;  /* 0x000000ffff1d7224 */ /* 0x000fe200020e0609 */
[----:B------:R-:W-:Y:S02]  /*4e40*/  SEL R24, R24, R27, P1 ;  /* 0x0000001b18187207 */ /* 0x000fe40000800000 */
[----:B------:R-:W-:Y:S01]  /*4e50*/  IADD3 R27, P3, P2, R2, 0x4, R33 ;  /* 0x00000004021b7810 */ /* 0x000fe20007a7e021 */
[----:B------:R-:W-:Y:S01]  /*4e60*/  IMAD.X R33, R15, 0x1, R26, P0 ;  /* 0x000000010f217824 */ /* 0x000fe200000e061a */
[----:B------:R-:W-:-:S02]  /*4e70*/  SEL R17, R32, R17, P1 ;  /* 0x0000001120117207 */ /* 0x000fc40000800000 */
[----:B------:R-:W-:Y:S02]  /*4e80*/  ISETP.GE.U32.AND P0, PT, R23, R16, PT ;  /* 0x000000101700720c */ /* 0x000fe40003f06070 */
[----:B------:R-:W-:Y:S02]  /*4e90*/  IADD3 R9, P4, PT, R31, 0x4, RZ ;  /* 0x000000041f097810 */ /* 0x000fe40007f9e0ff */
[----:B------:R-:W-:Y:S02]  /*4ea0*/  ISETP.GE.U32.AND.EX P0, PT, R24, R17, PT, P0 ;  /* 0x000000111800720c */ /* 0x000fe40003f06100 */
[----:B------:R-:W-:Y:S01]  /*4eb0*/  IADD3.X R26, PT, PT, R13, RZ, R26, P3, P2 ;  /* 0x000000ff0d1a7210 */ /* 0x000fe20001fe441a */
[----:B------:R-:W-:Y:S01]  /*4ec0*/  IMAD.X R8, RZ, RZ, R33, P4 ;  /* 0x000000ffff087224 */ /* 0x000fe200020e0621 */
[----:B------:R-:W-:Y:S02]  /*4ed0*/  SEL R25, R25, R30, P1 ;  /* 0x0000001e19197207 */ /* 0x000fe40000800000 */
[----:B------:R-:W-:-:S02]  /*4ee0*/  SEL R10, R10, R29, P1 ;  /* 0x0000001d0a0a7207 */ /* 0x000fc40000800000 */
[----:B------:R-:W-:Y:S02]  /*4ef0*/  SEL R2, R2, R27, P1 ;  /* 0x0000001b02027207 */ /* 0x000fe40000800000 */
[----:B------:R-:W-:Y:S02]  /*4f00*/  SEL R13, R13, R26, P1 ;  /* 0x0000001a0d0d7207 */ /* 0x000fe40000800000 */
[----:B------:R-:W-:Y:S02]  /*4f10*/  SEL R14, R14, R9, P1 ;  /* 0x000000090e0e7207 */ /* 0x000fe40000800000 */
[----:B------:R-:W-:Y:S02]  /*4f20*/  SEL R15, R15, R8, P1 ;  /* 0x000000080f0f7207 */ /* 0x000fe40000800000 */
[----:B------:R-:W-:Y:S02]  /*4f30*/  SEL R4, R31, R4, P1 ;  /* 0x000000041f047207 */ /* 0x000fe40000800000 */
[----:B------:R-:W-:Y:S01]  /*4f40*/  SEL R12, R33, R12, P1 ;  /* 0x0000000c210c7207 */ /* 0x000fe20000800000 */
[----:B------:R-:W-:Y:S06]  /*4f50*/  @!P0 BRA `(.L_x_78) ;  /* 0xfffffffc00648947 */ /* 0x000fec000383ffff */
.L_x_77:
[----:B------:R-:W-:Y:S05]  /*4f60*/  BSYNC.RECONVERGENT B3 ;  /* 0x0000000000037941 */ /* 0x000fea0003800200 */
.L_x_76:
[----:B------:R1:W-:Y:S01]  /*4f70*/  STL.64 [R11+0x8], R14 ;  /* 0x0000080e0b007387 */ /* 0x0003e20000100a00 */
[----:B------:R-:W-:-:S04]  /*4f80*/  ISETP.GE.U32.AND P0, PT, R2, R6, PT ;  /* 0x000000060200720c */ /* 0x000fc80003f06070 */
[----:B------:R-:W-:-:S13]  /*4f90*/  ISETP.GE.U32.AND.EX P0, PT, R13, R7, PT, P0 ;  /* 0x000000070d00720c */ /* 0x000fda0003f06100 */
[----:B-1----:R-:W-:Y:S05]  /*4fa0*/  @P0 BRA `(.L_x_6) ;  /* 0x0000000000840947 */ /* 0x002fea0003800000 */
[----:B------:R-:W-:-:S06]  /*4fb0*/  IMAD.MOV.U32 R12, RZ, RZ, R2 ;  /* 0x000000ffff0c7224 */ /* 0x000fcc00078e0002 */
        /* <DEDUP_REMOVED lines=12> */
.L_x_81:
        /* <DEDUP_REMOVED lines=18> */
.L_x_80:
[----:B------:R-:W-:Y:S05]  /*51a0*/  BSYNC.RECONVERGENT B3 ;  /* 0x0000000000037941 */ /* 0x000fea0003800200 */
.L_x_79:
[----:B------:R-:W-:-:S07]  /*51b0*/  VIADD R0, R0, 0x1 ;  /* 0x0000000100007836 */ /* 0x000fce0000000000 */
.L_x_6:
[----:B------:R-:W-:Y:S05]  /*51c0*/  BSYNC.RECONVERGENT B1 ;  /* 0x0000000000017941 */ /* 0x000fea0003800200 */
.L_x_5:
[----:B------:R-:W-:Y:S01]  /*51d0*/  ISETP.GE.U32.AND P0, PT, R0, 0x2, PT ;  /* 0x000000020000780c */ /* 0x000fe20003f06070 */
[----:B------:R-:W-:-:S12]  /*51e0*/  BSSY.RECONVERGENT B1, `(.L_x_82) ;  /* 0x0000049000017945 */ /* 0x000fd80003800200 */
[----:B------:R-:W-:Y:S05]  /*51f0*/  @!P0 BRA `(.L_x_83) ;  /* 0x00000004001c8947 */ /* 0x000fea0003800000 */
[----:B------:R-:W-:Y:S01]  /*5200*/  VIADD R0, R0, 0xffffffff ;  /* 0xffffffff00007836 */ /* 0x000fe20000000000 */
[--C-:B------:R-:W-:Y:S01]  /*5210*/  SHF.R.S32.HI R16, RZ, 0x1f, R21.reuse ;  /* 0x0000001fff107819 */ /* 0x100fe20000011415 */
[----:B------:R-:W-:-:S07]  /*5220*/  IMAD.MOV.U32 R27, RZ, RZ, R21 ;  /* 0x000000ffff1b7224 */ /* 0x000fce00078e0015 */
.L_x_89:
[----:B------:R-:W2:Y:S01]  /*5230*/  LDL.64 R24, [R1+0x20] ;  /* 0x0000200001187983 */ /* 0x000ea20000100a00 */
[----:B------:R-:W1:Y:S03]  /*5240*/  LDCU.64 UR4, c[0x0][0x390] ;  /* 0x00007200ff0477ac */ /* 0x000e660008000a00 */
[----:B0-----:R-:W3:Y:S04]  /*5250*/  LDL.64 R6, [R1+0x28] ;  /* 0x0000280001067983 */ /* 0x001ee80000100a00 */
[----:B------:R-:W4:Y:S01]  /*5260*/  LDL R17, [R1+0x18] ;  /* 0x0000180001117983 */ /* 0x000f220000100800 */
[----:B--2---:R-:W-:-:S05]  /*5270*/  IADD3 R8, P0, PT, R24, 0x4, RZ ;  /* 0x0000000418087810 */ /* 0x004fca0007f1e0ff */
[----:B------:R-:W-:Y:S01]  /*5280*/  IMAD.X R9, RZ, RZ, R25, P0 ;  /* 0x000000ffff097224 */ /* 0x000fe200000e0619 */
[----:B---3--:R-:W-:-:S04]  /*5290*/  ISETP.GE.U32.AND P0, PT, R8, R6, PT ;  /* 0x000000060800720c */ /* 0x008fc80003f06070 */
[----:B------:R-:W-:Y:S01]  /*52a0*/  ISETP.GE.U32.AND.EX P0, PT, R9, R7, PT, P0 ;  /* 0x000000070900720c */ /* 0x000fe20003f06100 */
[----:B------:R0:W-:-:S12]  /*52b0*/  STL.64 [R1+0x20], R8 ;  /* 0x0000200801007387 */ /* 0x0001d80000100a00 */
[----:B------:R-:W-:-:S05]  /*52c0*/  @P0 IMAD R23, R0, 0x18, R1 ;  /* 0x0000001800170824 */ /* 0x000fca00078e0201 */
[----:B------:R-:W2:Y:S04]  /*52d0*/  @P0 LDL.64 R10, [R23+0x8] ;  /* 0x00000800170a0983 */ /* 0x000ea80000100a00 */
[----:B------:R-:W3:Y:S04]  /*52e0*/  @P0 LDL.64 R12, [R23+0x10] ;  /* 0x00001000170c0983 */ /* 0x000ee80000100a00 */
[----:B------:R-:W5:Y:S01]  /*52f0*/  @P0 LDL R2, [R23] ;  /* 0x0000000017020983 */ /* 0x000f620000100800 */
[----:B-1----:R-:W-:-:S04]  /*5300*/  LEA R14, P1, R27, UR4, 0x2 ;  /* 0x000000041b0e7c11 */ /* 0x002fc8000f8210ff */
[----:B------:R-:W-:-:S05]  /*5310*/  LEA.HI.X R15, R27, UR5, R16, 0x2, P1 ;  /* 0x000000051b0f7c11 */ /* 0x000fca00088f1410 */
[----:B----4-:R0:W-:Y:S04]  /*5320*/  STG.E desc[UR8][R14.64], R17 ;  /* 0x000000110e007986 */ /* 0x0101e8000c101908 */
[----:B--2---:R0:W-:Y:S04]  /*5330*/  @P0 STL.64 [R1+0x20], R10 ;  /* 0x0000200a01000387 */ /* 0x0041e80000100a00 */
[----:B---3--:R0:W-:Y:S04]  /*5340*/  @P0 STL.64 [R1+0x28], R12 ;  /* 0x0000280c01000387 */ /* 0x0081e80000100a00 */
[----:B-----5:R0:W-:Y:S04]  /*5350*/  @P0 STL [R1+0x18], R2 ;  /* 0x0000180201000387 */ /* 0x0201e80000100800 */
[----:B------:R0:W-:Y:S04]  /*5360*/  @P0 STL.64 [R23+0x8], R8 ;  /* 0x0000080817000387 */ /* 0x0001e80000100a00 */
[----:B------:R0:W-:Y:S04]  /*5370*/  @P0 STL.64 [R23+0x10], R6 ;  /* 0x0000100617000387 */ /* 0x0001e80000100a00 */
[----:B------:R0:W-:Y:S04]  /*5380*/  @P0 STL [R23], R17 ;  /* 0x0000001117000387 */ /* 0x0001e80000100800 */
[----:B------:R-:W2:Y:S01]  /*5390*/  @!P0 LD.E R4, desc[UR8][R24.64+0x4] ;  /* 0x0000040818048980 */ /* 0x000ea2000c101900 */
[----:B------:R-:W-:Y:S01]  /*53a0*/  @P0 VIADD R0, R0, 0xffffffff ;  /* 0xffffffff00000836 */ /* 0x000fe20000000000 */
[----:B------:R-:W-:Y:S02]  /*53b0*/  BSSY.RECONVERGENT B3, `(.L_x_84) ;  /* 0x0000025000037945 */ /* 0x000fe40003800200 */
[----:B--2---:R0:W-:Y:S02]  /*53c0*/  @!P0 STL [R1+0x18], R4 ;  /* 0x0000180401008387 */ /* 0x0041e40000100800 */
[----:B------:R-:W-:-:S13]  /*53d0*/  ISETP.GE.U32.AND P0, PT, R0, 0x2, PT ;  /* 0x000000020000780c */ /* 0x000fda0003f06070 */
[----:B0-----:R-:W-:Y:S05]  /*53e0*/  @!P0 BRA `(.L_x_85) ;  /* 0x0000000000848947 */ /* 0x001fea0003800000 */
[----:B------:R-:W-:-:S07]  /*53f0*/  IMAD.MOV.U32 R15, RZ, RZ, 0x2 ;  /* 0x00000002ff0f7424 */ /* 0x000fce00078e00ff */
.L_x_88:
[----:B------:R-:W-:Y:S01]  /*5400*/  ISETP.GE.AND P0, PT, R15, R0, PT ;  /* 0x000000000f00720c */ /* 0x000fe20003f06270 */
[----:B------:R-:W-:Y:S01]  /*5410*/  BSSY.RECONVERGENT B4, `(.L_x_86) ;  /* 0x0000008000047945 */ /* 0x000fe20003800200 */
[----:B0-----:R-:W-:-:S11]  /*5420*/  IMAD.MOV.U32 R2, RZ, RZ, RZ ;  /* 0x000000ffff027224 */ /* 0x001fd600078e00ff */
[----:B------:R-:W-:Y:S05]  /*5430*/  @P0 BRA `(.L_x_87) ;  /* 0x0000000000140947 */ /* 0x000fea0003800000 */
[----:B------:R-:W-:-:S05]  /*5440*/  IMAD R4, R15, 0x18, R1 ;  /* 0x000000180f047824 */ /* 0x000fca00078e0201 */
[----:B------:R-:W2:Y:S04]  /*5450*/  LDL R2, [R4] ;  /* 0x0000000004027983 */ /* 0x000ea80000100800 */
[----:B------:R-:W2:Y:S02]  /*5460*/  LDL R7, [R4+0x18] ;  /* 0x0000180004077983 */ /* 0x000ea40000100800 */
[----:B--2---:R-:W-:-:S04]  /*5470*/  ISETP.GT.AND P0, PT, R2, R7, PT ;  /* 0x000000070200720c */ /* 0x004fc80003f04270 */
[----:B------:R-:W-:-:S09]  /*5480*/  SEL R2, RZ, 0x1, !P0 ;  /* 0x00000001ff027807 */ /* 0x000fd20004000000 */
.L_x_87:
[----:B------:R-:W-:Y:S05]  /*5490*/  BSYNC.RECONVERGENT B4 ;  /* 0x0000000000047941 */ /* 0x000fea0003800200 */
.L_x_86:
[----:B------:R-:W-:-:S04]  /*54a0*/  IMAD.IADD R4, R2, 0x1, R15 ;  /* 0x0000000102047824 */ /* 0x000fc800078e020f */
[C---:B------:R-:W-:Y:S01]  /*54b0*/  IMAD R17, R4.reuse, 0x18, R1 ;  /* 0x0000001804117824 */ /* 0x040fe200078e0201 */
[----:B------:R-:W-:-:S04]  /*54c0*/  LEA.HI R2, R4, R4, RZ, 0x1 ;  /* 0x0000000404027211 */ /* 0x000fc800078f08ff */
[----:B------:R-:W-:-:S05]  /*54d0*/  SHF.R.S32.HI R2, RZ, 0x1, R2 ;  /* 0x00000001ff027819 */ /* 0x000fca0000011402 */
[----:B------:R-:W-:Y:S02]  /*54e0*/  IMAD R23, R2, 0x18, R1 ;  /* 0x0000001802177824 */ /* 0x000fe400078e0201 */
[----:B------:R-:W2:Y:S04]  /*54f0*/  LDL R2, [R17] ;  /* 0x0000000011027983 */ /* 0x000ea80000100800 */
[----:B------:R-:W2:Y:S02]  /*5500*/  LDL R14, [R23] ;  /* 0x00000000170e7983 */ /* 0x000ea40000100800 */
[----:B--2---:R-:W-:-:S13]  /*5510*/  ISETP.GE.AND P0, PT, R2, R14, PT ;  /* 0x0000000e0200720c */ /* 0x004fda0003f06270 */
[----:B------:R-:W-:Y:S05]  /*5520*/  @P0 BRA `(.L_x_85) ;  /* 0x0000000000340947 */ /* 0x000fea0003800000 */
[----:B------:R-:W2:Y:S04]  /*5530*/  LDL.64 R6, [R23+0x8] ;  /* 0x0000080017067983 */ /* 0x000ea80000100a00 */
[----:B------:R-:W3:Y:S04]  /*5540*/  LDL.64 R8, [R23+0x10] ;  /* 0x0000100017087983 */ /* 0x000ee80000100a00 */
[----:B------:R-:W4:Y:S04]  /*5550*/  LDL.64 R10, [R17+0x8] ;  /* 0x00000800110a7983 */ /* 0x000f280000100a00 */
[----:B------:R-:W5:Y:S01]  /*5560*/  LDL.64 R12, [R17+0x10] ;  /* 0x00001000110c7983 */ /* 0x000f620000100a00 */
[----:B------:R-:W-:-:S03]  /*5570*/  IMAD.SHL.U32 R15, R4, 0x2, RZ ;  /* 0x00000002040f7824 */ /* 0x000fc600078e00ff */
[----:B------:R0:W-:Y:S02]  /*5580*/  STL [R17], R14 ;  /* 0x0000000e11007387 */ /* 0x0001e40000100800 */
[----:B------:R-:W-:Y:S02]  /*5590*/  ISETP.GT.AND P0, PT, R15, R0, PT ;  /* 0x000000000f00720c */ /* 0x000fe40003f04270 */
[----:B--2---:R0:W-:Y:S04]  /*55a0*/  STL.64 [R17+0x8], R6 ;  /* 0x0000080611007387 */ /* 0x0041e80000100a00 */
[----:B---3--:R0:W-:Y:S04]  /*55b0*/  STL.64 [R17+0x10], R8 ;  /* 0x0000100811007387 */ /* 0x0081e80000100a00 */
[----:B----4-:R0:W-:Y:S04]  /*55c0*/  STL.64 [R23+0x8], R10 ;  /* 0x0000080a17007387 */ /* 0x0101e80000100a00 */
[----:B-----5:R0:W-:Y:S04]  /*55d0*/  STL.64 [R23+0x10], R12 ;  /* 0x0000100c17007387 */ /* 0x0201e80000100a00 */
[----:B------:R0:W-:Y:S01]  /*55e0*/  STL [R23], R2 ;  /* 0x0000000217007387 */ /* 0x0001e20000100800 */
[----:B------:R-:W-:Y:S05]  /*55f0*/  @!P0 BRA `(.L_x_88) ;  /* 0xfffffffc00808947 */ /* 0x000fea000383ffff */
.L_x_85:
[----:B------:R-:W-:Y:S05]  /*5600*/  BSYNC.RECONVERGENT B3 ;  /* 0x0000000000037941 */ /* 0x000fea0003800200 */
.L_x_84:
[----:B0-----:R-:W0:Y:S01]  /*5610*/  LDC R7, c[0x0][0x39c] ;  /* 0x0000e700ff077b82 */ /* 0x001e220000000800 */
[----:B------:R-:W1:Y:S01]  /*5620*/  LDCU UR4, c[0x0][0x39c] ;  /* 0x00007380ff0477ac */ /* 0x000e620008000800 */
[----:B------:R-:W-:Y:S02]  /*5630*/  ISETP.GT.AND P0, PT, R0, RZ, PT ;  /* 0x000000ff0000720c */ /* 0x000fe40003f04270 */
[----:B-1----:R-:W-:-:S04]  /*5640*/  IADD3 R27, P1, PT, R27, UR4, RZ ;  /* 0x000000041b1b7c10 */ /* 0x002fc8000ff3e0ff */
[----:B0-----:R-:W-:-:S07]  /*5650*/  LEA.HI.X.SX32 R16, R7, R16, 0x1, P1 ;  /* 0x0000001007107211 */ /* 0x001fce00008f0eff */
[----:B------:R-:W-:Y:S05]  /*5660*/  @P0 BRA `(.L_x_89) ;  /* 0xfffffff800f00947 */ /* 0x000fea000383ffff */
.L_x_83:
[----:B------:R-:W-:Y:S05]  /*5670*/  BSYNC.RECONVERGENT B1 ;  /* 0x0000000000017941 */ /* 0x000fea0003800200 */
.L_x_82:
[----:B------:R-:W1:Y:S01]  /*5680*/  LDCU UR4, c[0x0][0x3cc] ;  /* 0x00007980ff0477ac */ /* 0x000e620008000800 */
[----:B------:R-:W-:Y:S01]  /*5690*/  IMAD.IADD R20, R19, 0x1, R20 ;  /* 0x0000000113147824 */ /* 0x000fe200078e0214 */
[----:B------:R2:W-:Y:S04]  /*56a0*/  ATOMS.POPC.INC.32 RZ, [R22+URZ] ;  /* 0x0000000016ff7f8c */ /* 0x0005e8000d8000ff */
[----:B-1----:R-:W-:-:S13]  /*56b0*/  ISETP.GE.AND P0, PT, R20, UR4, PT ;  /* 0x0000000414007c0c */ /* 0x002fda000bf06270 */
[----:B--2---:R-:W-:Y:S05]  /*56c0*/  @!P0 BRA `(.L_x_90) ;  /* 0xffffffb0000c8947 */ /* 0x004fea000383ffff */
[----:B------:R-:W-:Y:S05]  /*56d0*/  BSYNC.RECONVERGENT B2 ;  /* 0x0000000000027941 */ /* 0x000fea0003800200 */
.L_x_4:
[----:B------:R-:W-:Y:S05]  /*56e0*/  BRA `(.L_x_3) ;  /* 0x0000001400187947 */ /* 0x000fea0003800000 */
.L_x_2:
[----:B------:R-:W0:Y:S01]  /*56f0*/  LDC R13, c[0x0][0x39c] ;  /* 0x0000e700ff0d7b82 */ /* 0x000e220000000800 */
[----:B------:R-:W-:Y:S02]  /*5700*/  IMAD R5, R16, UR6, RZ ;  /* 0x0000000610057c24 */ /* 0x000fe4000f8e02ff */
[----:B------:R-:W-:Y:S02]  /*5710*/  IMAD R17, R6, UR6, RZ ;  /* 0x0000000606117c24 */ /* 0x000fe4000f8e02ff */
[----:B------:R-:W-:-:S04]  /*5720*/  IMAD.HI.U32 R12, R4, R5, RZ ;  /* 0x00000005040c7227 */ /* 0x000fc800078e00ff */
[----:B------:R-:W-:-:S04]  /*5730*/  IMAD.MOV R6, RZ, RZ, -R12 ;  /* 0x000000ffff067224 */ /* 0x000fc800078e0a0c */
[----:B------:R-:W-:Y:S02]  /*5740*/  IMAD R15, R2, R6, R5 ;  /* 0x00000006020f7224 */ /* 0x000fe400078e0205 */
[----:B------:R-:W1:Y:S03]  /*5750*/  LDC.64 R6, c[0x0][0x3c8] ;  /* 0x0000f200ff067b82 */ /* 0x000e660000000a00 */
[----:B------:R-:W-:Y:S01]  /*5760*/  ISETP.GE.U32.AND P3, PT, R15, R2, PT ;  /* 0x000000020f00720c */ /* 0x000fe20003f66070 */
[----:B0-----:R-:W-:-:S04]  /*5770*/  IMAD.IADD R8, R18, 0x1, -R13 ;  /* 0x0000000112087824 */ /* 0x001fc800078e0a0d */
[----:B------:R-:W-:-:S08]  /*5780*/  IMAD R3, R17, R8, RZ ;  /* 0x0000000811037224 */ /* 0x000fd000078e02ff */
[----:B------:R-:W-:Y:S02]  /*5790*/  @P3 IMAD.IADD R15, R15, 0x1, -R2 ;  /* 0x000000010f0f3824 */ /* 0x000fe400078e0a02 */
[----:B------:R-:W-:-:S03]  /*57a0*/  IMAD.HI.U32 R10, R4, R3, RZ ;  /* 0x00000003040a7227 */ /* 0x000fc600078e00ff */
[----:B------:R-:W-:Y:S01]  /*57b0*/  ISETP.GE.U32.AND P4, PT, R15, R2, PT ;  /* 0x000000020f00720c */ /* 0x000fe20003f86070 */
[----:B------:R-:W-:Y:S02]  /*57c0*/  IMAD.MOV R5, RZ, RZ, -R10 ;  /* 0x000000ffff057224 */ /* 0x000fe400078e0a0a */
[----:B------:R-:W-:Y:S02]  /*57d0*/  @P3 VIADD R12, R12, 0x1 ;  /* 0x000000010c0c3836 */ /* 0x000fe40000000000 */
[----:B------:R-:W-:Y:S02]  /*57e0*/  IMAD R3, R2, R5, R3 ;  /* 0x0000000502037224 */ /* 0x000fe400078e0203 */
[----:B------:R-:W-:-:S03]  /*57f0*/  IMAD.MOV.U32 R5, RZ, RZ, RZ ;  /* 0x000000ffff057224 */ /* 0x000fc600078e00ff */
[----:B------:R-:W-:-:S03]  /*5800*/  ISETP.GE.U32.AND P1, PT, R3, R2, PT ;  /* 0x000000020300720c */ /* 0x000fc60003f26070 */
[----:B------:R-:W-:-:S05]  /*5810*/  @P4 VIADD R12, R12, 0x1 ;  /* 0x000000010c0c4836 */ /* 0x000fca0000000000 */
[----:B------:R-:W-:-:S04]  /*5820*/  SEL R12, R19, R12, !P0 ;  /* 0x0000000c130c7207 */ /* 0x000fc80004000000 */
[----:B-1----:R-:W-:Y:S01]  /*5830*/  IADD3 R6, PT, PT, R12, R6, R11 ;  /* 0x000000060c067210 */ /* 0x002fe20007ffe00b */
[----:B------:R-:W-:Y:S02]  /*5840*/  @P1 IMAD.IADD R3, R3, 0x1, -R2 ;  /* 0x0000000103031824 */ /* 0x000fe400078e0a02 */
[----:B------:R-:W-:-:S03]  /*5850*/  @P1 VIADD R10, R10, 0x1 ;  /* 0x000000010a0a1836 */ /* 0x000fc60000000000 */
[----:B------:R-:W-:Y:S01]  /*5860*/  ISETP.GE.U32.AND P2, PT, R3, R2, PT ;  /* 0x000000020300720c */ /* 0x000fe20003f46070 */
[----:B------:R-:W-:-:S12]  /*5870*/  IMAD.MOV.U32 R3, RZ, RZ, RZ ;  /* 0x000000ffff037224 */ /* 0x000fd800078e00ff */
[----:B------:R-:W-:-:S05]  /*5880*/  @P2 VIADD R10, R10, 0x1 ;  /* 0x000000010a0a2836 */ /* 0x000fca0000000000 */
[----:B------:R-:W-:-:S05]  /*5890*/  SEL R23, R19, R10, !P0 ;  /* 0x0000000a13177207 */ /* 0x000fca0004000000 */
[----:B------:R-:W-:-:S05]  /*58a0*/  IMAD.IADD R23, R6, 0x1, R23 ;  /* 0x0000000106177824 */ /* 0x000fca00078e0217 */
[----:B------:R-:W-:-:S13]  /*58b0*/  ISETP.GE.AND P1, PT, R23, R7, PT ;  /* 0x000000071700720c */ /* 0x000fda0003f26270 */
[----:B------:R-:W-:Y:S05]  /*58c0*/  @P1 BRA `(.L_x_3) ;  /* 0x0000001000a01947 */ /* 0x000fea0003800000 */
[-C--:B------:R-:W-:Y:S01]  /*58d0*/  IABS R25, R0.reuse ;  /* 0x0000000000197213 */ /* 0x080fe20000000000 */
[-C--:B------:R-:W-:Y:S01]  /*58e0*/  IMAD R17, R17, R0.reuse, RZ ;  /* 0x0000000011117224 */ /* 0x080fe200078e02ff */
[----:B------:R-:W0:Y:S01]  /*58f0*/  S2UR UR5, SR_CgaCtaId ;  /* 0x00000000000579c3 */ /* 0x000e220000008800 */
[----:B------:R-:W-:Y:S01]  /*5900*/  ISETP.NE.AND P5, PT, R0, RZ, PT ;  /* 0x000000ff0000720c */ /* 0x000fe20003fa5270 */
[----:B------:R-:W1:Y:S01]  /*5910*/  I2F.RP R6, R25 ;  /* 0x0000001900067306 */ /* 0x000e620000209400 */
[----:B------:R-:W-:Y:S01]  /*5920*/  IMAD.HI.U32 R4, R4, R17, RZ ;  /* 0x0000001104047227 */ /* 0x000fe200078e00ff */
[----:B------:R-:W-:Y:S02]  /*5930*/  UMOV UR4, 0x400 ;  /* 0x0000040000047882 */ /* 0x000fe40000000000 */
[----:B------:R-:W-:Y:S01]  /*5940*/  UIADD3 UR4, UPT, UPT, UR4, 0x8, URZ ;  /* 0x0000000804047890 */ /* 0x000fe2000fffe0ff */
[----:B------:R-:W-:-:S04]  /*5950*/  IMAD R11, R11, R0, -R13 ;  /* 0x000000000b0b7224 */ /* 0x000fc800078e0a0d */
[----:B------:R-:W-:Y:S01]  /*5960*/  IMAD.IADD R11, R18, 0x1, R11 ;  /* 0x00000001120b7824 */ /* 0x000fe200078e020b */
[----:B-1----:R-:W1:Y:S01]  /*5970*/  MUFU.RCP R6, R6 ;  /* 0x0000000600067308 */ /* 0x002e620000001000 */
[----:B0-----:R-:W-:-:S06]  /*5980*/  ULEA UR4, UR5, UR4, 0x18 ;  /* 0x0000000405047291 */ /* 0x001fcc000f8ec0ff */
[----:B------:R-:W-:Y:S01]  /*5990*/  LEA R22, R11, UR4, 0x2 ;  /* 0x000000040b167c11 */ /* 0x000fe2000f8e10ff */
[----:B-1----:R-:W-:-:S04]  /*59a0*/  VIADD R14, R6, 0xffffffe ;  /* 0x0ffffffe060e7836 */ /* 0x002fc80000000000 */
[----:B------:R0:W1:Y:S02]  /*59b0*/  F2I.FTZ.U32.TRUNC.NTZ R15, R14 ;  /* 0x0000000e000f7305 */ /* 0x000064000021f000 */
[----:B0-----:R-:W-:Y:S02]  /*59c0*/  IMAD.MOV.U32 R14, RZ, RZ, RZ ;  /* 0x000000ffff0e7224 */ /* 0x001fe400078e00ff */
[----:B-1----:R-:W-:-:S04]  /*59d0*/  IMAD.MOV R10, RZ, RZ, -R15 ;  /* 0x000000ffff0a7224 */ /* 0x002fc800078e0a0f */
[----:B------:R-:W-:Y:S01]  /*59e0*/  IMAD R27, R10, R25, RZ ;  /* 0x000000190a1b7224 */ /* 0x000fe200078e02ff */
[----:B------:R-:W-:Y:S02]  /*59f0*/  IABS R10, R9 ;  /* 0x00000009000a7213 */ /* 0x000fe40000000000 */
[----:B------:R-:W-:Y:S01]  /*5a00*/  LOP3.LUT R9, R9, R0, RZ, 0x3c, !PT ;  /* 0x0000000009097212 */ /* 0x000fe200078e3cff */
[----:B------:R-:W-:-:S03]  /*5a10*/  IMAD.HI.U32 R15, R15, R27, R14 ;  /* 0x0000001b0f0f7227 */ /* 0x000fc600078e000e */
[----:B------:R-:W-:-:S03]  /*5a20*/  ISETP.GE.AND P3, PT, R9, RZ, PT ;  /* 0x000000ff0900720c */ /* 0x000fc60003f66270 */
[----:B------:R-:W-:-:S04]  /*5a30*/  IMAD.HI.U32 R15, R15, R10, RZ ;  /* 0x0000000a0f0f7227 */ /* 0x000fc800078e00ff */
[----:B------:R-:W-:-:S04]  /*5a40*/  IMAD.MOV R6, RZ, RZ, -R15 ;  /* 0x000000ffff067224 */ /* 0x000fc800078e0a0f */
[----:B------:R-:W-:Y:S02]  /*5a50*/  IMAD R6, R25, R6, R10 ;  /* 0x0000000619067224 */ /* 0x000fe400078e020a */
[----:B------:R-:W-:-:S03]  /*5a60*/  IMAD.MOV R10, RZ, RZ, -R4 ;  /* 0x000000ffff0a7224 */ /* 0x000fc600078e0a04 */
[----:B------:R-:W-:Y:S01]  /*5a70*/  ISETP.GT.U32.AND P4, PT, R25, R6, PT ;  /* 0x000000061900720c */ /* 0x000fe20003f84070 */
[----:B------:R-:W-:-:S05]  /*5a80*/  IMAD R17, R2, R10, R17 ;  /* 0x0000000a02117224 */ /* 0x000fca00078e0211 */
[----:B------:R-:W-:-:S07]  /*5a90*/  ISETP.GE.U32.AND P1, PT, R17, R2, PT ;  /* 0x000000021100720c */ /* 0x000fce0003f26070 */
[----:B------:R-:W-:Y:S02]  /*5aa0*/  @!P4 IMAD.IADD R6, R6, 0x1, -R25 ;  /* 0x000000010606c824 */ /* 0x000fe400078e0a19 */
[----:B------:R-:W-:-:S03]  /*5ab0*/  @!P4 VIADD R15, R15, 0x1 ;  /* 0x000000010f0fc836 */ /* 0x000fc60000000000 */
[----:B------:R-:W-:Y:S01]  /*5ac0*/  ISETP.GE.U32.AND P2, PT, R6, R25, PT ;  /* 0x000000190600720c */ /* 0x000fe20003f46070 */
[----:B------:R-:W-:Y:S02]  /*5ad0*/  @P1 IMAD.IADD R17, R17, 0x1, -R2 ;  /* 0x0000000111111824 */ /* 0x000fe400078e0a02 */
[----:B------:R-:W-:Y:S01]  /*5ae0*/  @P1 VIADD R4, R4, 0x1 ;  /* 0x0000000104041836 */ /* 0x000fe20000000000 */
[----:B------:R-:W-:Y:S02]  /*5af0*/  ISETP.NE.AND P1, PT, R13, RZ, PT ;  /* 0x000000ff0d00720c */ /* 0x000fe40003f25270 */
[----:B------:R-:W-:-:S07]  /*5b00*/  ISETP.GE.U32.AND P4, PT, R17, R2, PT ;  /* 0x000000021100720c */ /* 0x000fce0003f86070 */
[----:B------:R-:W-:-:S04]  /*5b10*/  @P2 VIADD R15, R15, 0x1 ;  /* 0x000000010f0f2836 */ /* 0x000fc80000000000 */
[----:B------:R-:W-:Y:S01]  /*5b20*/  @!P3 IMAD.MOV R15, RZ, RZ, -R15 ;  /* 0x000000ffff0fb224 */ /* 0x000fe200078e0a0f */
[----:B------:R-:W-:Y:S01]  /*5b30*/  @!P5 LOP3.LUT R15, RZ, R0, RZ, 0x33, !PT ;  /* 0x00000000ff0fd212 */ /* 0x000fe200078e33ff */
[----:B------:R-:W-:-:S04]  /*5b40*/  @P4 VIADD R4, R4, 0x1 ;  /* 0x0000000104044836 */ /* 0x000fc80000000000 */
[----:B------:R-:W-:Y:S01]  /*5b50*/  IMAD R21, R8, R15, R21 ;  /* 0x0000000f08157224 */ /* 0x000fe200078e0215 */
[----:B------:R-:W-:Y:S01]  /*5b60*/  SEL R20, R19, R4, !P0 ;  /* 0x0000000413147207 */ /* 0x000fe20004000000 */
[----:B------:R-:W-:Y:S06]  /*5b70*/  @!P1 BRA `(.L_x_91) ;  /* 0x0000000c00e49947 */ /* 0x000fec0003800000 */
[----:B------:R-:W-:Y:S01]  /*5b80*/  BSSY.RECONVERGENT B2, `(.L_x_92) ;  /* 0x00000f7000027945 */ /* 0x000fe20003800200 */
[----:B------:R-:W-:Y:S01]  /*5b90*/  SHF.R.S32.HI R25, RZ, 0x1f, R21 ;  /* 0x0000001fff197819 */ /* 0x000fe20000011415 */
[----:B------:R-:W-:Y:S02]  /*5ba0*/  IMAD.MOV.U32 R5, RZ, RZ, RZ ;  /* 0x000000ffff057224 */ /* 0x000fe400078e00ff */
[----:B------:R-:W-:-:S07]  /*5bb0*/  IMAD.MOV.U32 R3, RZ, RZ, RZ ;  /* 0x000000ffff037224 */ /* 0x000fce00078e00ff */
.L_x_117:
[----:B------:R-:W0:Y:S02]  /*5bc0*/  LDC.64 R10, c[0x0][0x380] ;  /* 0x0000e000ff0a7b82 */ /* 0x000e240000000a00 */
[----:B0-----:R-:W-:-:S05]  /*5bd0*/  IMAD.WIDE R10, R23, 0x8, R10 ;  /* 0x00000008170a7825 */ /* 0x001fca00078e020a */
[----:B------:R-:W2:Y:S04]  /*5be0*/  LDG.E.64 R8, desc[UR8][R10.64+0x8] ;  /* 0x000008080a087981 */ /* 0x000ea8000c1e1b00 */
[----:B------:R-:W2:Y:S01]  /*5bf0*/  LDG.E.64 R12, desc[UR8][R10.64] ;  /* 0x000000080a0c7981 */ /* 0x000ea2000c1e1b00 */
[----:B------:R-:W-:Y:S01]  /*5c00*/  IMAD.MOV.U32 R6, RZ, RZ, -0x1 ;  /* 0xffffffffff067424 */ /* 0x000fe200078e00ff */
[----:B------:R-:W-:Y:S01]  /*5c10*/  BSSY.RECONVERGENT B1, `(.L_x_93) ;  /* 0x0000093000017945 */ /* 0x000fe20003800200 */
[----:B------:R-:W-:Y:S02]  /*5c20*/  IMAD.MOV.U32 R0, RZ, RZ, 0x1 ;  /* 0x00000001ff007424 */ /* 0x000fe400078e00ff */
[----:B------:R-:W-:Y:S01]  /*5c30*/  IMAD.MOV.U32 R2, RZ, RZ, RZ ;  /* 0x000000ffff027224 */ /* 0x000fe200078e00ff */
[----:B------:R0:W-:Y:S01]  /*5c40*/  STL [R1], R6 ;  /* 0x0000000601007387 */ /* 0x0001e20000100800 */
[----:B--2---:R-:W-:-:S05]  /*5c50*/  IADD3 R7, P0, PT, R8, -R12, RZ ;  /* 0x8000000c08077210 */ /* 0x004fca0007f1e0ff */
[----:B0-----:R-:W-:-:S08]  /*5c60*/  IMAD.X R4, R9, 0x1, ~R13, P0 ;  /* 0x0000000109047824 */ /* 0x001fd000000e0e0d */
.L_x_108:
[----:B------:R-:W-:-:S04]  /*5c70*/  ISETP.GT.U32.AND P0, PT, R7, R2, PT ;  /* 0x000000020700720c */ /* 0x000fc80003f04070 */
[----:B------:R-:W-:-:S13]  /*5c80*/  ISETP.GT.AND.EX P0, PT, R4, RZ, PT, P0 ;  /* 0x000000ff0400720c */ /* 0x000fda0003f04300 */
[----:B0-----:R-:W-:Y:S05]  /*5c90*/  @!P0 BRA `(.L_x_94) ;  /* 0x0000000800288947 */ /* 0x001fea0003800000 */
[----:B------:R-:W-:Y:S01]  /*5ca0*/  BSSY.RECONVERGENT B3, `(.L_x_95) ;  /* 0x0000053000037945 */ /* 0x000fe20003800200 */
[----:B------:R-:W-:Y:S02]  /*5cb0*/  IMAD.MOV.U32 R13, RZ, RZ, RZ ;  /* 0x000000ffff0d7224 */ /* 0x000fe400078e00ff */
[----:B------:R-:W-:-:S07]  /*5cc0*/  IMAD.MOV.U32 R6, RZ, RZ, RZ ;  /* 0x000000ffff067224 */ /* 0x000fce00078e00ff */
.L_x_102:
[----:B------:R-:W-:-:S05]  /*5cd0*/  IMAD.IADD R15, R13, 0x1, R2 ;  /* 0x000000010d0f7824 */ /* 0x000fca00078e0202 */
[----:B------:R-:W-:-:S04]  /*5ce0*/  ISETP.GT.U32.AND P0, PT, R7, R15, PT ;  /* 0x0000000f0700720c */ /* 0x000fc80003f04070 */
[----:B------:R-:W-:-:S13]  /*5cf0*/  ISETP.GT.AND.EX P0, PT, R4, RZ, PT, P0 ;  /* 0x000000ff0400720c */ /* 0x000fda0003f04300 */
[----:B------:R-:W-:Y:S05]  /*5d00*/  @!P0 BRA `(.L_x_96) ;  /* 0x0000000400308947 */ /* 0x000fea0003800000 */
[----:B------:R-:W0:Y:S01]  /*5d10*/  LDC.64 R10, c[0x0][0x388] ;  /* 0x0000e200ff0a7b82 */ /* 0x000e220000000a00 */
[----:B------:R-:W-:-:S04]  /*5d20*/  IMAD.IADD R15, R8, 0x1, -R15 ;  /* 0x00000001080f7824 */ /* 0x000fc800078e0a0f */
[----:B0-----:R-:W-:-:S06]  /*5d30*/  IMAD.WIDE R10, R15, 0x4, R10 ;  /* 0x000000040f0a7825 */ /* 0x001fcc00078e020a */
[----:B------:R-:W2:Y:S01]  /*5d40*/  LDG.E R10, desc[UR8][R10.64] ;  /* 0x000000080a0a7981 */ /* 0x000ea2000c1e1900 */
[----:B------:R-:W-:Y:S01]  /*5d50*/  BSSY.RECONVERGENT B4, `(.L_x_97) ;  /* 0x0000044000047945 */ /* 0x000fe20003800200 */
[----:B--2---:R-:W-:-:S13]  /*5d60*/  ISETP.GT.AND P0, PT, R10, R23, PT ;  /* 0x000000170a00720c */ /* 0x004fda0003f04270 */
[----:B------:R-:W-:Y:S05]  /*5d70*/  @!P0 BRA `(.L_x_98) ;  /* 0x0000000400048947 */ /* 0x000fea0003800000 */
[----:B------:R-:W0:Y:S01]  /*5d80*/  LDC.64 R16, c[0x0][0x380] ;  /* 0x0000e000ff107b82 */ /* 0x000e220000000a00 */
[----:B------:R-:W1:Y:S01]  /*5d90*/  LDCU.64 UR4, c[0x0][0x388] ;  /* 0x00007100ff0477ac */ /* 0x000e620008000a00 */
[----:B0-----:R-:W-:-:S05]  /*5da0*/  IMAD.WIDE R16, R10, 0x8, R16 ;  /* 0x000000080a107825 */ /* 0x001fca00078e0210 */
[----:B------:R-:W2:Y:S04]  /*5db0*/  LDG.E.64 R14, desc[UR8][R16.64] ;  /* 0x00000008100e7981 */ /* 0x000ea8000c1e1b00 */
[----:B------:R-:W3:Y:S01]  /*5dc0*/  LDG.E.64 R10, desc[UR8][R16.64+0x8] ;  /* 0x00000808100a7981 */ /* 0x000ee2000c1e1b00 */
[----:B------:R-:W-:Y:S01]  /*5dd0*/  BSSY.RECONVERGENT B5, `(.L_x_99) ;  /* 0x0000037000057945 */ /* 0x000fe20003800200 */
[C---:B--2---:R-:W-:Y:S01]  /*5de0*/  IMAD.SHL.U32 R18, R14.reuse, 0x4, RZ ;  /* 0x000000040e127824 */ /* 0x044fe200078e00ff */
[C---:B------:R-:W-:Y:S02]  /*5df0*/  SHF.L.U64.HI R12, R14.reuse, 0x2, R15 ;  /* 0x000000020e0c7819 */ /* 0x040fe4000001020f */
[----:B---3--:R-:W-:Y:S01]  /*5e00*/  ISETP.GE.U32.AND P0, PT, R14, R10, PT ;  /* 0x0000000a0e00720c */ /* 0x008fe20003f06070 */
[----:B------:R-:W-:Y:S01]  /*5e10*/  IMAD.SHL.U32 R14, R10, 0x4, RZ ;  /* 0x000000040a0e7824 */ /* 0x000fe200078e00ff */
[----:B-1----:R-:W-:-:S02]  /*5e20*/  IADD3 R18, P1, PT, R18, UR4, RZ ;  /* 0x0000000412127c10 */ /* 0x002fc4000ff3e0ff */
[----:B------:R-:W-:Y:S02]  /*5e30*/  ISETP.GE.AND.EX P0, PT, R15, R11, PT, P0 ;  /* 0x0000000b0f00720c */ /* 0x000fe40003f06300 */
[----:B------:R-:W-:Y:S01]  /*5e40*/  SHF.L.U64.HI R10, R10, 0x2, R11 ;  /* 0x000000020a0a7819 */ /* 0x000fe2000001020b */
[----:B------:R-:W-:Y:S01]  /*5e50*/  IMAD.MOV.U32 R27, RZ, RZ, R18 ;  /* 0x000000ffff1b7224 */ /* 0x000fe200078e0012 */
[----:B------:R-:W-:Y:S02]  /*5e60*/  IADD3 R14, P2, PT, R14, UR4, RZ ;  /* 0x000000040e0e7c10 */ /* 0x000fe4000ff5e0ff */
[----:B------:R-:W-:Y:S02]  /*5e70*/  IADD3.X R15, PT, PT, R12, UR5, RZ, P1, !PT ;  /* 0x000000050c0f7c10 */ /* 0x000fe40008ffe4ff */
[----:B------:R-:W-:-:S05]  /*5e80*/  IADD3.X R12, PT, PT, R10, UR5, RZ, P2, !PT ;  /* 0x000000050a0c7c10 */ /* 0x000fca00097fe4ff */
[----:B------:R-:W-:Y:S05]  /*5e90*/  @P0 BRA `(.L_x_100) ;  /* 0x0000000000a80947 */ /* 0x000fea0003800000 */
[----:B------:R-:W-:Y:S02]  /*5ea0*/  IMAD.MOV.U32 R17, RZ, RZ, R18 ;  /* 0x000000ffff117224 */ /* 0x000fe400078e0012 */
[--C-:B------:R-:W-:Y:S02]  /*5eb0*/  IMAD.MOV.U32 R19, RZ, RZ, R15.reuse ;  /* 0x000000ffff137224 */ /* 0x100fe400078e000f */
[----:B------:R-:W-:Y:S02]  /*5ec0*/  IMAD.MOV.U32 R29, RZ, RZ, R15 ;  /* 0x000000ffff1d7224 */ /* 0x000fe400078e000f */
[----:B------:R-:W-:Y:S02]  /*5ed0*/  IMAD.MOV.U32 R24, RZ, RZ, R14 ;  /* 0x000000ffff187224 */ /* 0x000fe400078e000e */
[----:B------:R-:W-:Y:S02]  /*5ee0*/  IMAD.MOV.U32 R26, RZ, RZ, R12 ;  /* 0x000000ffff1a7224 */ /* 0x000fe400078e000c */
[----:B------:R-:W-:-:S02]  /*5ef0*/  IMAD.MOV.U32 R16, RZ, RZ, R14 ;  /* 0x000000ffff107224 */ /* 0x000fc400078e000e */
[----:B------:R-:W-:-:S07]  /*5f00*/  IMAD.MOV.U32 R28, RZ, RZ, R12 ;  /* 0x000000ffff1c7224 */ /* 0x000fce00078e000c */
.L_x_101:
        /* <DEDUP_REMOVED lines=12> */
[----:B--2---:R-:W-:-:S04]  /*5fd0*/  ISETP.GT.AND P1, PT, R34, R23, PT ;  /* 0x000000172200720c */ /* 0x004fc80003f24270 */
[----:B------:R-:W-:Y:S02]  /*5fe0*/  SEL R18, R18, R31, P1 ;  /* 0x0000001f12127207 */ /* 0x000fe40000800000 */
[----:B------:R-:W-:-:S04]  /*5ff0*/  IADD3 R31, P0, PT, R17, R32, RZ ;  /* 0x00000020111f7210 */ /* 0x000fc80007f1e0ff */
[----:B------:R-:W-:Y:S01]  /*6000*/  IADD3 R34, P2, PT, R31, 0x4, RZ ;  /* 0x000000041f227810 */ /* 0x000fe20007f5e0ff */
[--C-:B------:R-:W-:Y:S01]  /*6010*/  IMAD.X R33, R19, 0x1, R30.reuse, P0 ;  /* 0x0000000113217824 */ /* 0x100fe200000e061e */
[----:B------:R-:W-:Y:S02]  /*6020*/  SEL R24, R31, R24, P1 ;  /* 0x000000181f187207 */ /* 0x000fe40000800000 */
[----:B------:R-:W-:Y:S01]  /*6030*/  SEL R17, R17, R34, P1 ;  /* 0x0000002211117207 */ /* 0x000fe20000800000 */
[----:B------:R-:W-:Y:S01]  /*6040*/  IMAD.X R34, RZ, RZ, R33, P2 ;  /* 0x000000ffff227224 */ /* 0x000fe200010e0621 */
[----:B------:R-:W-:Y:S02]  /*6050*/  IADD3 R31, P0, PT, R27, R32, RZ ;  /* 0x000000201b1f7210 */ /* 0x000fe40007f1e0ff */
[----:B------:R-:W-:Y:S02]  /*6060*/  SEL R26, R33, R26, P1 ;  /* 0x0000001a211a7207 */ /* 0x000fe40000800000 */
[----:B------:R-:W-:Y:S01]  /*6070*/  SEL R19, R19, R34, P1 ;  /* 0x0000002213137207 */ /* 0x000fe20000800000 */
[----:B------:R-:W-:Y:S01]  /*6080*/  IMAD.X R33, R15, 0x1, R30, P0 ;  /* 0x000000010f217824 */ /* 0x000fe200000e061e */
[----:B------:R-:W-:Y:S01]  /*6090*/  ISETP.GE.U32.AND P0, PT, R17, R24, PT ;  /* 0x000000181100720c */ /* 0x000fe20003f06070 */
[----:B------:R-:W-:Y:S01]  /*60a0*/  IMAD.X R30, RZ, RZ, R11, P3 ;  /* 0x000000ffff1e7224 */ /* 0x000fe200018e060b */
[----:B------:R-:W-:-:S02]  /*60b0*/  IADD3 R10, P2, PT, R31, 0x4, RZ ;  /* 0x000000041f0a7810 */ /* 0x000fc40007f5e0ff */
[----:B------:R-:W-:Y:S02]  /*60c0*/  ISETP.GE.U32.AND.EX P0, PT, R19, R26, PT, P0 ;  /* 0x0000001a1300720c */ /* 0x000fe40003f06100 */
[----:B------:R-:W-:Y:S01]  /*60d0*/  SEL R29, R29, R30, P1 ;  /* 0x0000001e1d1d7207 */ /* 0x000fe20000800000 */
[----:B------:R-:W-:Y:S01]  /*60e0*/  IMAD.X R30, RZ, RZ, R33, P2 ;  /* 0x000000ffff1e7224 */ /* 0x000fe200010e0621 */
[----:B------:R-:W-:Y:S02]  /*60f0*/  SEL R27, R27, R10, P1 ;  /* 0x0000000a1b1b7207 */ /* 0x000fe40000800000 */
[----:B------:R-:W-:Y:S02]  /*6100*/  SEL R16, R31, R16, P1 ;  /* 0x000000101f107207 */ /* 0x000fe40000800000 */
[----:B------:R-:W-:Y:S02]  /*6110*/  SEL R15, R15, R30, P1 ;  /* 0x0000001e0f0f7207 */ /* 0x000fe40000800000 */
[----:B------:R-:W-:-:S03]  /*6120*/  SEL R28, R33, R28, P1 ;  /* 0x0000001c211c7207 */ /* 0x000fc60000800000 */
[----:B------:R-:W-:Y:S05]  /*6130*/  @!P0 BRA `(.L_x_101) ;  /* 0xfffffffc00748947 */ /* 0x000fea000383ffff */
.L_x_100:
[----:B------:R-:W-:Y:S05]  /*6140*/  BSYNC.RECONVERGENT B5 ;  /* 0x0000000000057941 */ /* 0x000fea0003800200 */
.L_x_99:
[----:B------:R-:W-:-:S05]  /*6150*/  IADD3 R11, P0, PT, -R27, R14, RZ ;  /* 0x0000000e1b0b7210 */ /* 0x000fca0007f1e1ff */
[----:B------:R-:W-:-:S05]  /*6160*/  IMAD.X R12, R12, 0x1, ~R15, P0 ;  /* 0x000000010c0c7824 */ /* 0x000fca00000e0e0f */
[----:B------:R-:W-:-:S05]  /*6170*/  SHF.R.U64 R11, R11, 0x2, R12 ;  /* 0x000000020b0b7819 */ /* 0x000fca000000120c */
[----:B------:R-:W-:-:S07]  /*6180*/  IMAD.IADD R6, R6, 0x1, R11 ;  /* 0x0000000106067824 */ /* 0x000fce00078e020b */
.L_x_98:
[----:B------:R-:W-:Y:S05]  /*6190*/  BSYNC.RECONVERGENT B4 ;  /* 0x0000000000047941 */ /* 0x000fea0003800200 */
.L_x_97:
[----:B------:R-:W-:-:S05]  /*61a0*/  VIADD R13, R13, 0x1 ;  /* 0x000000010d0d7836 */ /* 0x000fca0000000000 */
[----:B------:R-:W-:-:S13]  /*61b0*/  ISETP.NE.AND P0, PT, R13, 0xa, PT ;  /* 0x0000000a0d00780c */ /* 0x000fda0003f05270 */
[----:B------:R-:W-:Y:S05]  /*61c0*/  @P0 BRA `(.L_x_102) ;  /* 0xfffffff800c00947 */ /* 0x000fea000383ffff */
.L_x_96:
[----:B------:R-:W-:Y:S05]  /*61d0*/  BSYNC.RECONVERGENT B3 ;  /* 0x0000000000037941 */ /* 0x000fea0003800200 */
.L_x_95:
[----:B------:R-:W0:Y:S01]  /*61e0*/  LDC R19, c[0x0][0x39c] ;  /* 0x0000e700ff137b82 */ /* 0x000e220000000800 */
[----:B------:R-:W1:Y:S01]  /*61f0*/  LDCU.64 UR4, c[0x0][0x390] ;  /* 0x00007200ff0477ac */ /* 0x000e620008000a00 */
[----:B------:R-:W-:Y:S01]  /*6200*/  IADD3 R11, P0, PT, R21, R0, RZ ;  /* 0x00000000150b7210 */ /* 0x000fe20007f1e0ff */
[C---:B------:R-:W-:Y:S01]  /*6210*/  IMAD R31, R0.reuse, 0x18, R1 ;  /* 0x00000018001f7824 */ /* 0x040fe200078e0201 */
[----:B------:R-:W-:Y:S02]  /*6220*/  BSSY.RECONVERGENT B3, `(.L_x_103) ;  /* 0x000002e000037945 */ /* 0x000fe40003800200 */
[----:B------:R-:W-:Y:S02]  /*6230*/  LEA.HI.X.SX32 R12, R0, R25, 0x1, P0 ;  /* 0x00000019000c7211 */ /* 0x000fe400000f0eff */
[----:B-1----:R-:W-:-:S04]  /*6240*/  LEA R10, P0, R11, UR4, 0x2 ;  /* 0x000000040b0a7c11 */ /* 0x002fc8000f8010ff */
[----:B------:R-:W-:Y:S01]  /*6250*/  LEA.HI.X R11, R11, UR5, R12, 0x2, P0 ;  /* 0x000000050b0b7c11 */ /* 0x000fe200080f140c */
[----:B0-----:R-:W-:Y:S01]  /*6260*/  IMAD R17, R6, R19, RZ ;  /* 0x0000001306117224 */ /* 0x001fe200078e02ff */
[----:B------:R-:W-:-:S03]  /*6270*/  IADD3 R12, P0, PT, R10, -0x4, RZ ;  /* 0xfffffffc0a0c7810 */ /* 0x000fc60007f1e0ff */
[----:B------:R-:W-:Y:S01]  /*6280*/  IMAD.WIDE R14, R17, 0x4, R10 ;  /* 0x00000004110e7825 */ /* 0x000fe200078e020a */
[----:B------:R-:W-:Y:S02]  /*6290*/  IADD3.X R13, PT, PT, R11, -0x1, RZ, P0, !PT ;  /* 0xffffffff0b0d7810 */ /* 0x000fe400007fe4ff */
[----:B------:R-:W-:Y:S02]  /*62a0*/  ISETP.GE.AND P0, PT, R17, 0x1, PT ;  /* 0x000000011100780c */ /* 0x000fe40003f06270 */
[----:B------:R-:W-:Y:S01]  /*62b0*/  IADD3 R14, P1, PT, R14, -0x4, RZ ;  /* 0xfffffffc0e0e7810 */ /* 0x000fe20007f3e0ff */
[----:B------:R0:W-:Y:S03]  /*62c0*/  STL.64 [R31+0x8], R12 ;  /* 0x0000080c1f007387 */ /* 0x0001e60000100a00 */
[----:B------:R-:W-:-:S05]  /*62d0*/  IADD3.X R15, PT, PT, R15, -0x1, RZ, P1, !PT ;  /* 0xffffffff0f0f7810 */ /* 0x000fca0000ffe4ff */
[----:B------:R0:W-:Y:S02]  /*62e0*/  STL.64 [R31+0x10], R14 ;  /* 0x0000100e1f007387 */ /* 0x0001e40000100a00 */
[----:B------:R-:W-:Y:S05]  /*62f0*/  @!P0 BRA `(.L_x_104) ;  /* 0x0000000000808947 */ /* 0x000fea0003800000 */
[----:B------:R-:W2:Y:S01]  /*6300*/  LDG.E R10, desc[UR8][R10.64+-0x4] ;  /* 0xfffffc080a0a7981 */ /* 0x000ea2000c1e1900 */
[----:B------:R-:W-:-:S04]  /*6310*/  LEA.HI R6, R0, R0, RZ, 0x1 ;  /* 0x0000000000067211 */ /* 0x000fc800078f08ff */
[----:B------:R-:W-:-:S05]  /*6320*/  SHF.R.S32.HI R6, RZ, 0x1, R6 ;  /* 0x00000001ff067819 */ /* 0x000fca0000011406 */
[----:B0-----:R-:W-:Y:S01]  /*6330*/  IMAD R12, R6, 0x18, R1 ;  /* 0x00000018060c7824 */ /* 0x001fe200078e0201 */
        /* <DEDUP_REMOVED lines=8> */
.L_x_107:
        /* <DEDUP_REMOVED lines=18> */
.L_x_106:
[----:B------:R-:W-:Y:S05]  /*64e0*/  BSYNC.RECONVERGENT B4 ;  /* 0x0000000000047941 */ /* 0x000fea0003800200 */
.L_x_105:
[----:B------:R-:W-:-:S07]  /*64f0*/  VIADD R0, R0, 0x1 ;  /* 0x0000000100007836 */ /* 0x000fce0000000000 */
.L_x_104:
[----:B------:R-:W-:Y:S05]  /*6500*/  BSYNC.RECONVERGENT B3 ;  /* 0x0000000000037941 */ /* 0x000fea0003800200 */
.L_x_103:
[----:B------:R-:W-:-:S05]  /*6510*/  VIADD R2, R2, 0xa ;  /* 0x0000000a02027836 */ /* 0x000fca0000000000 */
[----:B------:R-:W-:-:S13]  /*6520*/  ISETP.GE.AND P0, PT, R2, R19, PT ;  /* 0x000000130200720c */ /* 0x000fda0003f06270 */
[----:B------:R-:W-:Y:S05]  /*6530*/  @!P0 BRA `(.L_x_108) ;  /* 0xfffffff400cc8947 */ /* 0x000fea000383ffff */
.L_x_94:
[----:B------:R-:W-:Y:S05]  /*6540*/  BSYNC.RECONVERGENT B1 ;  /* 0x0000000000017941 */ /* 0x000fea0003800200 */
.L_x_93:
[----:B------:R-:W-:Y:S01]  /*6550*/  ISETP.GE.AND P0, PT, R0, 0x2, PT ;  /* 0x000000020000780c */ /* 0x000fe20003f06270 */
[----:B------:R-:W-:Y:S01]  /*6560*/  BSSY.RECONVERGENT B1, `(.L_x_109) ;  /* 0x000004d000017945 */ /* 0x000fe20003800200 */
[----:B------:R-:W-:-:S11]  /*6570*/  IMAD.MOV.U32 R2, RZ, RZ, 0x1 ;  /* 0x00000001ff027424 */ /* 0x000fd600078e00ff */
[----:B------:R-:W-:Y:S05]  /*6580*/  @!P0 BRA `(.L_x_110) ;  /* 0x0000000400288947 */ /* 0x000fea0003800000 */
[----:B------:R-:W-:Y:S02]  /*6590*/  VIADD R0, R0, 0xffffffff ;  /* 0xffffffff00007836 */ /* 0x000fe40000000000 */
[----:B------:R-:W-:Y:S02]  /*65a0*/  IMAD.MOV.U32 R4, RZ, RZ, -0x1 ;  /* 0xffffffffff047424 */ /* 0x000fe400078e00ff */
[----:B------:R-:W-:-:S07]  /*65b0*/  IMAD.MOV.U32 R2, RZ, RZ, 0x1 ;  /* 0x00000001ff027424 */ /* 0x000fce00078e00ff */
.L_x_116:
[----:B0-----:R-:W2:Y:S01]  /*65c0*/  LDL.64 R8, [R1+0x20] ;  /* 0x0000200001087983 */ /* 0x001ea20000100a00 */
[----:B0-----:R-:W2:Y:S03]  /*65d0*/  LDC R12, c[0x0][0x39c] ;  /* 0x0000e700ff0c7b82 */ /* 0x001ea60000000800 */
[----:B------:R-:W3:Y:S01]  /*65e0*/  LDL.64 R6, [R1+0x28] ;  /* 0x0000280001067983 */ /* 0x000ee20000100a00 */
[----:B--2---:R-:W-:-:S03]  /*65f0*/  IMAD.WIDE.U32 R12, R12, 0x4, R8 ;  /* 0x000000040c0c7825 */ /* 0x004fc600078e0008 */
[----:B------:R-:W2:Y:S01]  /*6600*/  LDL R9, [R1+0x18] ;  /* 0x0000180001097983 */ /* 0x000ea20000100800 */
[----:B---3--:R-:W-:-:S03]  /*6610*/  ISETP.GE.U32.AND P0, PT, R12, R6, PT ;  /* 0x000000060c00720c */ /* 0x008fc60003f06070 */
[----:B------:R-:W-:Y:S01]  /*6620*/  STL.64 [R1+0x20], R12 ;  /* 0x0000200c01007387 */ /* 0x000fe20000100a00 */
[----:B------:R-:W-:-:S13]  /*6630*/  ISETP.GE.U32.AND.EX P0, PT, R13, R7, PT, P0 ;  /* 0x000000070d00720c */ /* 0x000fda0003f06100 */
[----:B------:R-:W-:-:S05]  /*6640*/  @P0 IMAD R15, R0, 0x18, R1 ;  /* 0x00000018000f0824 */ /* 0x000fca00078e0201 */
[----:B------:R-:W3:Y:S04]  /*6650*/  @P0 LDL.64 R16, [R15+0x8] ;  /* 0x000008000f100983 */ /* 0x000ee80000100a00 */
[----:B------:R-:W4:Y:S04]  /*6660*/  @P0 LDL.64 R18, [R15+0x10] ;  /* 0x000010000f120983 */ /* 0x000f280000100a00 */
[----:B------:R-:W5:Y:S04]  /*6670*/  @P0 LDL R10, [R15] ;  /* 0x000000000f0a0983 */ /* 0x000f680000100800 */
[----:B---3--:R-:W-:Y:S04]  /*6680*/  @P0 STL.64 [R1+0x20], R16 ;  /* 0x0000201001000387 */ /* 0x008fe80000100a00 */
[----:B----4-:R-:W-:Y:S04]  /*6690*/  @P0 STL.64 [R1+0x28], R18 ;  /* 0x0000281201000387 */ /* 0x010fe80000100a00 */
[----:B-----5:R-:W-:Y:S04]  /*66a0*/  @P0 STL [R1+0x18], R10 ;  /* 0x0000180a01000387 */ /* 0x020fe80000100800 */
[----:B------:R0:W-:Y:S04]  /*66b0*/  @P0 STL.64 [R15+0x10], R6 ;  /* 0x000010060f000387 */ /* 0x0001e80000100a00 */
[----:B--2---:R1:W-:Y:S04]  /*66c0*/  @P0 STL [R15], R9 ;  /* 0x000000090f000387 */ /* 0x0043e80000100800 */
[----:B------:R1:W-:Y:S04]  /*66d0*/  @P0 STL.64 [R15+0x8], R12 ;  /* 0x0000080c0f000387 */ /* 0x0003e80000100a00 */
[----:B------:R-:W2:Y:S01]  /*66e0*/  @!P0 LD.E R14, desc[UR8][R12.64] ;  /* 0x000000080c0e8980 */ /* 0x000ea2000c101900 */
[----:B------:R-:W-:Y:S01]  /*66f0*/  ISETP.NE.AND P1, PT, R9, R4, PT ;  /* 0x000000040900720c */ /* 0x000fe20003f25270 */
[----:B------:R-:W-:-:S12]  /*6700*/  @P0 VIADD R0, R0, 0xffffffff ;  /* 0xffffffff00000836 */ /* 0x000fd80000000000 */
[----:B------:R-:W-:-:S04]  /*6710*/  @P1 VIADD R11, R2, 0xffffffff ;  /* 0xffffffff020b1836 */ /* 0x000fc80000000000 */
[----:B------:R-:W-:-:S05]  /*6720*/  @P1 IMAD R11, R11, R2, RZ ;  /* 0x000000020b0b1224 */ /* 0x000fca00078e02ff */
[----:B------:R-:W-:-:S04]  /*6730*/  @P1 LEA.HI R11, R11, R11, RZ, 0x1 ;  /* 0x0000000b0b0b1211 */ /* 0x000fc800078f08ff */
[----:B------:R-:W-:Y:S01]  /*6740*/  @P1 SHF.R.S32.HI R8, RZ, 0x1, R11 ;  /* 0x00000001ff081819 */ /* 0x000fe2000001140b */
[----:B0-----:R-:W-:Y:S01]  /*6750*/  IMAD.MOV.U32 R6, RZ, RZ, R2 ;  /* 0x000000ffff067224 */ /* 0x001fe200078e0002 */
[----:B------:R-:W-:Y:S02]  /*6760*/  BSSY.RECONVERGENT B3, `(.L_x_111) ;  /* 0x000002a000037945 */ /* 0x000fe40003800200 */
[C---:B------:R-:W-:Y:S01]  /*6770*/  @P1 IADD3 R5, P2, PT, R8.reuse, R5, RZ ;  /* 0x0000000508051210 */ /* 0x040fe20007f5e0ff */
[----:B------:R-:W-:Y:S02]  /*6780*/  @P1 IMAD.MOV.U32 R2, RZ, RZ, 0x1 ;  /* 0x00000001ff021424 */ /* 0x000fe400078e00ff */
[----:B------:R-:W-:Y:S01]  /*6790*/  @P1 IMAD.MOV.U32 R4, RZ, RZ, R9 ;  /* 0x000000ffff041224 */ /* 0x000fe200078e0009 */
[----:B------:R-:W-:Y:S01]  /*67a0*/  @P1 LEA.HI.X.SX32 R3, R8, R3, 0x1, P2 ;  /* 0x0000000308031211 */ /* 0x000fe200010f0eff */
[----:B------:R-:W-:Y:S01]  /*67b0*/  @!P1 VIADD R2, R6, 0x1 ;  /* 0x0000000106029836 */ /* 0x000fe20000000000 */
[----:B--2---:R1:W-:Y:S01]  /*67c0*/  @!P0 STL [R1+0x18], R14 ;  /* 0x0000180e01008387 */ /* 0x0043e20000100800 */
[----:B------:R-:W-:-:S13]  /*67d0*/  ISETP.GE.U32.AND P0, PT, R0, 0x2, PT ;  /* 0x000000020000780c */ /* 0x000fda0003f06070 */
[----:B-1----:R-:W-:Y:S05]  /*67e0*/  @!P0 BRA `(.L_x_112) ;  /* 0x0000000000848947 */ /* 0x002fea0003800000 */
[----:B------:R-:W-:-:S07]  /*67f0*/  IMAD.MOV.U32 R15, RZ, RZ, 0x2 ;  /* 0x00000002ff0f7424 */ /* 0x000fce00078e00ff */
.L_x_115:
        /* <DEDUP_REMOVED lines=9> */
.L_x_114:
[----:B------:R-:W-:Y:S05]  /*6890*/  BSYNC.RECONVERGENT B4 ;  /* 0x0000000000047941 */ /* 0x000fea0003800200 */
.L_x_113:
[----:B------:R-:W-:-:S04]  /*68a0*/  IMAD.IADD R14, R6, 0x1, R15 ;  /* 0x00000001060e7824 */ /* 0x000fc800078e020f */
[C---:B------:R-:W-:Y:S01]  /*68b0*/  IMAD R17, R14.reuse, 0x18, R1 ;  /* 0x000000180e117824 */ /* 0x040fe200078e0201 */
[----:B------:R-:W-:-:S04]  /*68c0*/  LEA.HI R6, R14, R14, RZ, 0x1 ;  /* 0x0000000e0e067211 */ /* 0x000fc800078f08ff */
[----:B------:R-:W-:Y:S01]  /*68d0*/  SHF.R.S32.HI R6, RZ, 0x1, R6 ;  /* 0x00000001ff067819 */ /* 0x000fe20000011406 */
[----:B------:R-:W2:Y:S04]  /*68e0*/  LDL R16, [R17] ;  /* 0x0000000011107983 */ /* 0x000ea80000100800 */
[----:B------:R-:W-:-:S05]  /*68f0*/  IMAD R19, R6, 0x18, R1 ;  /* 0x0000001806137824 */ /* 0x000fca00078e0201 */
        /* <DEDUP_REMOVED lines=16> */
.L_x_112:
[----:B------:R-:W-:Y:S05]  /*6a00*/  BSYNC.RECONVERGENT B3 ;  /* 0x0000000000037941 */ /* 0x000fea0003800200 */
.L_x_111:
[----:B------:R-:W-:-:S13]  /*6a10*/  ISETP.GT.AND P0, PT, R0, RZ, PT ;  /* 0x000000ff0000720c */ /* 0x000fda0003f04270 */
[----:B------:R-:W-:Y:S05]  /*6a20*/  @P0 BRA `(.L_x_116) ;  /* 0xfffffff800e40947 */ /* 0x000fea000383ffff */
.L_x_110:
[----:B------:R-:W-:Y:S05]  /*6a30*/  BSYNC.RECONVERGENT B1 ;  /* 0x0000000000017941 */ /* 0x000fea0003800200 */
.L_x_109:
[----:B------:R-:W1:Y:S01]  /*6a40*/  LDCU UR4, c[0x0][0x3cc] ;  /* 0x00007980ff0477ac */ /* 0x000e620008000800 */
[----:B0-----:R-:W-:Y:S01]  /*6a50*/  VIADD R7, R2, 0xffffffff ;  /* 0xffffffff02077836 */ /* 0x001fe20000000000 */
[----:B------:R0:W-:Y:S01]  /*6a60*/  ATOMS.MIN.S32 RZ, [R22], RZ ;  /* 0x000000ff16ff738c */ /* 0x0001e20000800200 */
[----:B------:R-:W-:Y:S02]  /*6a70*/  IMAD.IADD R23, R20, 0x1, R23 ;  /* 0x0000000114177824 */ /* 0x000fe400078e0217 */
[----:B------:R-:W-:-:S05]  /*6a80*/  IMAD R7, R7, R2, RZ ;  /* 0x0000000207077224 */ /* 0x000fca00078e02ff */
[----:B------:R-:W-:-:S04]  /*6a90*/  LEA.HI R7, R7, R7, RZ, 0x1 ;  /* 0x0000000707077211 */ /* 0x000fc800078f08ff */
[----:B------:R-:W-:Y:S02]  /*6aa0*/  SHF.R.S32.HI R0, RZ, 0x1, R7 ;  /* 0x00000001ff007819 */ /* 0x000fe40000011407 */
[----:B-1----:R-:W-:Y:S02]  /*6ab0*/  ISETP.GE.AND P0, PT, R23, UR4, PT ;  /* 0x0000000417007c0c */ /* 0x002fe4000bf06270 */
[----:B------:R-:W-:-:S04]  /*6ac0*/  IADD3 R5, P1, PT, R0, R5, RZ ;  /* 0x0000000500057210 */ /* 0x000fc80007f3e0ff */
[----:B------:R-:W-:-:S07]  /*6ad0*/  LEA.HI.X.SX32 R3, R0, R3, 0x1, P1 ;  /* 0x0000000300037211 */ /* 0x000fce00008f0eff */
[----:B0-----:R-:W-:Y:S05]  /*6ae0*/  @!P0 BRA `(.L_x_117) ;  /* 0xfffffff000348947 */ /* 0x001fea000383ffff */
[----:B------:R-:W-:Y:S05]  /*6af0*/  BSYNC.RECONVERGENT B2 ;  /* 0x0000000000027941 */ /* 0x000fea0003800200 */
.L_x_92:
[----:B------:R-:W-:Y:S05]  /*6b00*/  BRA `(.L_x_3) ;  /* 0x0000000000107947 */ /* 0x000fea0003800000 */
.L_x_91:
[----:B------:R-:W-:Y:S01]  /*6b10*/  IMAD.IADD R23, R20, 0x1, R23 ;  /* 0x0000000114177824 */ /* 0x000fe200078e0217 */
[----:B------:R0:W-:Y:S04]  /*6b20*/  ATOMS.MIN.S32 RZ, [R22], RZ ;  /* 0x000000ff16ff738c */ /* 0x0001e80000800200 */
[----:B------:R-:W-:-:S13]  /*6b30*/  ISETP.GE.AND P0, PT, R23, R7, PT ;  /* 0x000000071700720c */ /* 0x000fda0003f06270 */
[----:B0-----:R-:W-:Y:S05]  /*6b40*/  @!P0 BRA `(.L_x_91) ;  /* 0xfffffffc00f08947 */ /* 0x001fea000383ffff */
.L_x_3:
[----:B------:R-:W-:Y:S05]  /*6b50*/  BSYNC.RECONVERGENT B0 ;  /* 0x0000000000007941 */ /* 0x000fea0003800200 */
.L_x_1:
[----:B------:R-:W1:Y:S01]  /*6b60*/  S2R R0, SR_TID.X ;  /* 0x0000000000007919 */ /* 0x000e620000002100 */
[----:B------:R-:W2:Y:S01]  /*6b70*/  S2UR UR5, SR_CgaCtaId ;  /* 0x00000000000579c3 */ /* 0x000ea20000008800 */
[----:B------:R-:W-:Y:S01]  /*6b80*/  BSSY.RECONVERGENT B0, `(.L_x_118) ;  /* 0x000000a000007945 */ /* 0x000fe20003800200 */
[----:B------:R-:W-:Y:S02]  /*6b90*/  UMOV UR4, 0x400 ;  /* 0x0000040000047882 */ /* 0x000fe40000000000 */
[----:B--2---:R-:W-:Y:S01]  /*6ba0*/  ULEA UR4, UR5, UR4, 0x18 ;  /* 0x0000000405047291 */ /* 0x004fe2000f8ec0ff */
[----:B-1----:R-:W-:-:S13]  /*6bb0*/  ISETP.NE.AND P1, PT, R0, RZ, PT ;  /* 0x000000ff0000720c */ /* 0x002fda0003f25270 */
.L_x_119:
[----:B0-----:R-:W0:Y:S01]  /*6bc0*/  LDS.64 R8, [UR4] ;  /* 0x00000004ff087984 */ /* 0x001e220008000a00 */
[----:B------:R-:W-:Y:S01]  /*6bd0*/  IMAD.U32 R7, RZ, RZ, UR4 ;  /* 0x00000004ff077e24 */ /* 0x000fe2000f8e00ff */
[----:B0-----:R-:W-:-:S05]  /*6be0*/  IADD3 R10, P0, PT, R8, R5, RZ ;  /* 0x00000005080a7210 */ /* 0x001fca0007f1e0ff */
[----:B------:R-:W-:-:S07]  /*6bf0*/  IMAD.X R11, R9, 0x1, R3, P0 ;  /* 0x00000001090b7824 */ /* 0x000fce00000e0603 */
[----:B------:R-:W0:Y:S02]  /*6c00*/  ATOMS.CAST.SPIN.64 P0, [R7], R8, R10 ;  /* 0x000000080700758d */ /* 0x000e24000180040a */
[----:B0-----:R-:W-:Y:S05]  /*6c10*/  @!P0 BRA `(.L_x_119) ;  /* 0xfffffffc00e88947 */ /* 0x001fea000383ffff */
[----:B------:R-:W-:Y:S05]  /*6c20*/  BSYNC.RECONVERGENT B0 ;  /* 0x0000000000007941 */ /* 0x000fea0003800200 */
.L_x_118:
[----:B------:R-:W-:Y:S06]  /*6c30*/  BAR.SYNC.DEFER_BLOCKING 0x0 ;  /* 0x0000000000007b1d */ /* 0x000fec0000010000 */
[----:B------:R-:W-:Y:S05]  /*6c40*/  @P1 EXIT ;  /* 0x000000000000194d */ /* 0x000fea0003800000 */
[----:B------:R-:W0:Y:S01]  /*6c50*/  LDS.64 R2, [UR4] ;  /* 0x00000004ff027984 */ /* 0x000e220008000a00 */
[----:B------:R-:W0:Y:S03]  /*6c60*/  LDC.64 R4, c[0x0][0x3b0] ;  /* 0x0000ec00ff047b82 */ /* 0x000e260000000a00 */
[----:B0-----:R-:W-:Y:S01]  /*6c70*/  REDG.E.ADD.64.STRONG.GPU desc[UR8][R4.64], R2 ;  /* 0x000000020400798e */ /* 0x001fe2000c12e508 */
[----:B------:R-:W-:Y:S05]  /*6c80*/  EXIT ;  /* 0x000000000000794d */ /* 0x000fea0003800000 */
.L_x_120:
        /* <DEDUP_REMOVED lines=15> */
.L_x_122:


//--------------------- .nv.shared.reserved.0     --------------------------
	.section	.nv.shared.reserved.0,"aw",@nobits
	.weak		__nv_reservedSMEM_offset_0_alias
	.size		__nv_reservedSMEM_offset_0_alias, 0, 64
	.other		__nv_reservedSMEM_offset_0_alias,@"STO_CUDA_RESERVED_SHARED STV_DEFAULT"
__nv_reservedSMEM_offset_0_alias:
	.zero		0
	.zero		64


//--------------------- .nv.global                --------------------------
	.section	.nv.global,"aw",@nobits
.nv.global:
	.type		_ZN34_INTERNAL_555330fe_4_k_cu_c87a800c6thrust24THRUST_300001_SM_1000_NS12placeholders2_5E,@object
	.size		_ZN34_INTERNAL_555330fe_4_k_cu_c87a800c6thrust24THRUST_300001_SM_1000_NS12placeholders2_5E,(_ZN34_INTERNAL_555330fe_4_k_cu_c87a800c4cuda3std3__45__cpo6cbeginE - _ZN34_INTERNAL_555330fe_4_k_cu_c87a800c6thrust24THRUST_300001_SM_1000_NS12placeholders2_5E)
_ZN34_INTERNAL_555330fe_4_k_cu_c87a800c6thrust24THRUST_300001_SM_1000_NS12placeholders2_5E:
	.zero		1
	.type		_ZN34_INTERNAL_555330fe_4_k_cu_c87a800c4cuda3std3__45__cpo6cbeginE,@object
	.size		_ZN34_INTERNAL_555330fe_4_k_cu_c87a800c4cuda3std3__45__cpo6cbeginE,(_ZN34_INTERNAL_555330fe_4_k_cu_c87a800c4cuda3std6ranges3__45__cpo6cbeginE - _ZN34_INTERNAL_555330fe_4_k_cu_c87a800c4cuda3std3__45__cpo6cbeginE)
_ZN34_INTERNAL_555330fe_4_k_cu_c87a800c4cuda3std3__45__cpo6cbeginE:
	.zero		1
	.type		_ZN34_INTERNAL_555330fe_4_k_cu_c87a800c4cuda3std6ranges3__45__cpo6cbeginE,@object
	.size		_ZN34_INTERNAL_555330fe_4_k_cu_c87a800c4cuda3std6ranges3__45__cpo6cbeginE,(_ZN34_INTERNAL_555330fe_4_k_cu_c87a800c4cuda3std3__48in_placeE - _ZN34_INTERNAL_555330fe_4_k_cu_c87a800c4cuda3std6ranges3__45__cpo6cbeginE)
_ZN34_INTERNAL_555330fe_4_k_cu_c87a800c4cuda3std6ranges3__45__cpo6cbeginE:
	.zero		1
	.type		_ZN34_INTERNAL_555330fe_4_k_cu_c87a800c4cuda3std3__48in_placeE,@object
	.size		_ZN34_INTERNAL_555330fe_4_k_cu_c87a800c4cuda3std3__48in_placeE,(_ZN34_INTERNAL_555330fe_4_k_cu_c87a800c4cuda3std6ranges3__45__cpo4sizeE - _ZN34_INTERNAL_555330fe_4_k_cu_c87a800c4cuda3std3__48in_placeE)
_ZN34_INTERNAL_555330fe_4_k_cu_c87a800c4cuda3std3__48in_placeE:
	.zero		1
	.type		_ZN34_INTERNAL_555330fe_4_k_cu_c87a800c4cuda3std6ranges3__45__cpo4sizeE,@object
	.size		_ZN34_INTERNAL_555330fe_4_k_cu_c87a800c4cuda3std6ranges3__45__cpo4sizeE,(_ZN34_INTERNAL_555330fe_4_k_cu_c87a800c6thrust24THRUST_300001_SM_1000_NS12placeholders2_9E - _ZN34_INTERNAL_555330fe_4_k_cu_c87a800c4cuda3std6ranges3__45__cpo4sizeE)
_ZN34_INTERNAL_555330fe_4_k_cu_c87a800c4cuda3std6ranges3__45__cpo4sizeE:
	.zero		1
	.type		_ZN34_INTERNAL_555330fe_4_k_cu_c87a800c6thrust24THRUST_300001_SM_1000_NS12placeholders2_9E,@object
	.size		_ZN34_INTERNAL_555330fe_4_k_cu_c87a800c6thrust24THRUST_300001_SM_1000_NS12placeholders2_9E,(_ZN34_INTERNAL_555330fe_4_k_cu_c87a800c4cuda3std3__45__cpo7crbeginE - _ZN34_INTERNAL_555330fe_4_k_cu_c87a800c6thrust24THRUST_300001_SM_1000_NS12placeholders2_9E)
_ZN34_INTERNAL_555330fe_4_k_cu_c87a800c6thrust24THRUST_300001_SM_1000_NS12placeholders2_9E:
	.zero		1
	.type		_ZN34_INTERNAL_555330fe_4_k_cu_c87a800c4cuda3std3__45__cpo7crbeginE,@object
	.size		_ZN34_INTERNAL_555330fe_4_k_cu_c87a800c4cuda3std3__45__cpo7crbeginE,(_ZN34_INTERNAL_555330fe_4_k_cu_c87a800c4cuda3std6ranges3__45__cpo4nextE - _ZN34_INTERNAL_555330fe_4_k_cu_c87a800c4cuda3std3__45__cpo7crbeginE)
_ZN34_INTERNAL_555330fe_4_k_cu_c87a800c4cuda3std3__45__cpo7crbeginE:
	.zero		1
	.type		_ZN34_INTERNAL_555330fe_4_k_cu_c87a800c4cuda3std6ranges3__45__cpo4nextE,@object
	.size		_ZN34_INTERNAL_555330fe_4_k_cu_c87a800c4cuda3std6ranges3__45__cpo4nextE,(_ZN34_INTERNAL_555330fe_4_k_cu_c87a800c4cuda3std6ranges3__45__cpo4swapE - _ZN34_INTERNAL_555330fe_4_k_cu_c87a800c4cuda3std6ranges3__45__cpo4nextE)
_ZN34_INTERNAL_555330fe_4_k_cu_c87a800c4cuda3std6ranges3__45__cpo4nextE:
	.zero		1
	.type		_ZN34_INTERNAL_555330fe_4_k_cu_c87a800c4cuda3std6ranges3__45__cpo4swapE,@object
	.size		_ZN34_INTERNAL_555330fe_4_k_cu_c87a800c4cuda3std6ranges3__45__cpo4swapE,(_ZN34_INTERNAL_555330fe_4_k_cu_c87a800c6thrust24THRUST_300001_SM_1000_NS12placeholders2_1E - _ZN34_INTERNAL_555330fe_4_k_cu_c87a800c4cuda3std6ranges3__45__cpo4swapE)
_ZN34_INTERNAL_555330fe_4_k_cu_c87a800c4cuda3std6ranges3__45__cpo4swapE:
	.zero		1
	.type		_ZN34_INTERNAL_555330fe_4_k_cu_c87a800c6thrust24THRUST_300001_SM_1000_NS12placeholders2_1E,@object
	.size		_ZN34_INTERNAL_555330fe_4_k_cu_c87a800c6thrust24THRUST_300001_SM_1000_NS12placeholders2_1E,(_ZN34_INTERNAL_555330fe_4_k_cu_c87a800c6thrust24THRUST_300001_SM_1000_NS12placeholders2_3E - _ZN34_INTERNAL_555330fe_4_k_cu_c87a800c6thrust24THRUST_300001_SM_1000_NS12placeholders2_1E)
_ZN34_INTERNAL_555330fe_4_k_cu_c87a800c6thrust24THRUST_300001_SM_1000_NS12placeholders2_1E:
	.zero		1
	.type		_ZN34_INTERNAL_555330fe_4_k_cu_c87a800c6thrust24THRUST_300001_SM_1000_NS12placeholders2_3E,@object
	.size		_ZN34_INTERNAL_555330fe_4_k_cu_c87a800c6thrust24THRUST_300001_SM_1000_NS12placeholders2_3E,(_ZN34_INTERNAL_555330fe_4_k_cu_c87a800c4cuda3std3__45__cpo5beginE - _ZN34_INTERNAL_555330fe_4_k_cu_c87a800c6thrust24THRUST_300001_SM_1000_NS12placeholders2_3E)
_ZN34_INTERNAL_555330fe_4_k_cu_c87a800c6thrust24THRUST_300001_SM_1000_NS12placeholders2_3E:
	.zero		1
	.type		_ZN34_INTERNAL_555330fe_4_k_cu_c87a800c4cuda3std3__45__cpo5beginE,@object
	.size		_ZN34_INTERNAL_555330fe_4_k_cu_c87a800c4cuda3std3__45__cpo5beginE,(_ZN34_INTERNAL_555330fe_4_k_cu_c87a800c4cuda3std6ranges3__45__cpo5beginE - _ZN34_INTERNAL_555330fe_4_k_cu_c87a800c4cuda3std3__45__cpo5beginE)
_ZN34_INTERNAL_555330fe_4_k_cu_c87a800c4cuda3std3__45__cpo5beginE:
	.zero		1
	.type		_ZN34_INTERNAL_555330fe_4_k_cu_c87a800c4cuda3std6ranges3__45__cpo5beginE,@object
	.size		_ZN34_INTERNAL_555330fe_4_k_cu_c87a800c4cuda3std6ranges3__45__cpo5beginE,(_ZN34_INTERNAL_555330fe_4_k_cu_c87a800c4cuda3std3__436_GLOBAL__N__555330fe_4_k_cu_c87a800c6ignoreE - _ZN34_INTERNAL_555330fe_4_k_cu_c87a800c4cuda3std6ranges3__45__cpo5beginE)
_ZN34_INTERNAL_555330fe_4_k_cu_c87a800c4cuda3std6ranges3__45__cpo5beginE:
	.zero		1
	.type		_ZN34_INTERNAL_555330fe_4_k_cu_c87a800c4cuda3std3__436_GLOBAL__N__555330fe_4_k_cu_c87a800c6ignoreE,@object
	.size		_ZN34_INTERNAL_555330fe_4_k_cu_c87a800c4cuda3std3__436_GLOBAL__N__555330fe_4_k_cu_c87a800c6ignoreE,(_ZN34_INTERNAL_555330fe_4_k_cu_c87a800c4cuda3std6ranges3__45__cpo4dataE - _ZN34_INTERNAL_555330fe_4_k_cu_c87a800c4cuda3std3__436_GLOBAL__N__555330fe_4_k_cu_c87a800c6ignoreE)
_ZN34_INTERNAL_555330fe_4_k_cu_c87a800c4cuda3std3__436_GLOBAL__N__555330fe_4_k_cu_c87a800c6ignoreE:
	.zero		1
	.type		_ZN34_INTERNAL_555330fe_4_k_cu_c87a800c4cuda3std6ranges3__45__cpo4dataE,@object
	.size		_ZN34_INTERNAL_555330fe_4_k_cu_c87a800c4cuda3std6ranges3__45__cpo4dataE,(_ZN34_INTERNAL_555330fe_4_k_cu_c87a800c6thrust24THRUST_300001_SM_1000_NS12placeholders2_7E - _ZN34_INTERNAL_555330fe_4_k_cu_c87a800c4cuda3std6ranges3__45__cpo4dataE)
_ZN34_INTERNAL_555330fe_4_k_cu_c87a800c4cuda3std6ranges3__45__cpo4dataE:
	.zero		1
	.type		_ZN34_INTERNAL_555330fe_4_k_cu_c87a800c6thrust24THRUST_300001_SM_1000_NS12placeholders2_7E,@object
	.size		_ZN34_INTERNAL_555330fe_4_k_cu_c87a800c6thrust24THRUST_300001_SM_1000_NS12placeholders2_7E,(_ZN34_INTERNAL_555330fe_4_k_cu_c87a800c4cuda3std3__45__cpo6rbeginE - _ZN34_INTERNAL_555330fe_4_k_cu_c87a800c6thrust24THRUST_300001_SM_1000_NS12placeholders2_7E)
_ZN34_INTERNAL_555330fe_4_k_cu_c87a800c6thrust24THRUST_300001_SM_1000_NS12placeholders2_7E:
	.zero		1
	.type		_ZN34_INTERNAL_555330fe_4_k_cu_c87a800c4cuda3std3__45__cpo6rbeginE,@object
	.size		_ZN34_INTERNAL_555330fe_4_k_cu_c87a800c4cuda3std3__45__cpo6rbeginE,(_ZN34_INTERNAL_555330fe_4_k_cu_c87a800c4cuda3std6ranges3__45__cpo7advanceE - _ZN34_INTERNAL_555330fe_4_k_cu_c87a800c4cuda3std3__45__cpo6rbeginE)
_ZN34_INTERNAL_555330fe_4_k_cu_c87a800c4cuda3std3__45__cpo6rbeginE:
	.zero		1
	.type		_ZN34_INTERNAL_555330fe_4_k_cu_c87a800c4cuda3std6ranges3__45__cpo7advanceE,@object
	.size		_ZN34_INTERNAL_555330fe_4_k_cu_c87a800c4cuda3std6ranges3__45__cpo7advanceE,(_ZN34_INTERNAL_555330fe_4_k_cu_c87a800c4cuda3std3__47nulloptE - _ZN34_INTERNAL_555330fe_4_k_cu_c87a800c4cuda3std6ranges3__45__cpo7advanceE)
_ZN34_INTERNAL_555330fe_4_k_cu_c87a800c4cuda3std6ranges3__45__cpo7advanceE:
	.zero		1
	.type		_ZN34_INTERNAL_555330fe_4_k_cu_c87a800c4cuda3std3__47nulloptE,@object
	.size		_ZN34_INTERNAL_555330fe_4_k_cu_c87a800c4cuda3std3__47nulloptE,(_ZN34_INTERNAL_555330fe_4_k_cu_c87a800c4cuda3std6ranges3__45__cpo8distanceE - _ZN34_INTERNAL_555330fe_4_k_cu_c87a800c4cuda3std3__47nulloptE)
_ZN34_INTERNAL_555330fe_4_k_cu_c87a800c4cuda3std3__47nulloptE:
	.zero		1
	.type		_ZN34_INTERNAL_555330fe_4_k_cu_c87a800c4cuda3std6ranges3__45__cpo8distanceE,@object
	.size		_ZN34_INTERNAL_555330fe_4_k_cu_c87a800c4cuda3std6ranges3__45__cpo8distanceE,(_ZN34_INTERNAL_555330fe_4_k_cu_c87a800c6thrust24THRUST_300001_SM_1000_NS12placeholders2_6E - _ZN34_INTERNAL_555330fe_4_k_cu_c87a800c4cuda3std6ranges3__45__cpo8distanceE)
_ZN34_INTERNAL_555330fe_4_k_cu_c87a800c4cuda3std6ranges3__45__cpo8distanceE:
	.zero		1
	.type		_ZN34_INTERNAL_555330fe_4_k_cu_c87a800c6thrust24THRUST_300001_SM_1000_NS12placeholders2_6E,@object
	.size		_ZN34_INTERNAL_555330fe_4_k_cu_c87a800c6thrust24THRUST_300001_SM_1000_NS12placeholders2_6E,(_ZN34_INTERNAL_555330fe_4_k_cu_c87a800c4cuda3std3__45__cpo4cendE - _ZN34_INTERNAL_555330fe_4_k_cu_c87a800c6thrust24THRUST_300001_SM_1000_NS12placeholders2_6E)
_ZN34_INTERNAL_555330fe_4_k_cu_c87a800c6thrust24THRUST_300001_SM_1000_NS12placeholders2_6E:
	.zero		1
	.type		_ZN34_INTERNAL_555330fe_4_k_cu_c87a800c4cuda3std3__45__cpo4cendE,@object
	.size		_ZN34_INTERNAL_555330fe_4_k_cu_c87a800c4cuda3std3__45__cpo4cendE,(_ZN34_INTERNAL_555330fe_4_k_cu_c87a800c4cuda3std6ranges3__45__cpo4cendE - _ZN34_INTERNAL_555330fe_4_k_cu_c87a800c4cuda3std3__45__cpo4cendE)
_ZN34_INTERNAL_555330fe_4_k_cu_c87a800c4cuda3std3__45__cpo4cendE:
	.zero		1
	.type		_ZN34_INTERNAL_555330fe_4_k_cu_c87a800c4cuda3std6ranges3__45__cpo4cendE,@object
	.size		_ZN34_INTERNAL_555330fe_4_k_cu_c87a800c4cuda3std6ranges3__45__cpo4cendE,(_ZN34_INTERNAL_555330fe_4_k_cu_c87a800c4cuda3std3__420unreachable_sentinelE - _ZN34_INTERNAL_555330fe_4_k_cu_c87a800c4cuda3std6ranges3__45__cpo4cendE)
_ZN34_INTERNAL_555330fe_4_k_cu_c87a800c4cuda3std6ranges3__45__cpo4cendE:
	.zero		1
	.type		_ZN34_INTERNAL_555330fe_4_k_cu_c87a800c4cuda3std3__420unreachable_sentinelE,@object
	.size		_ZN34_INTERNAL_555330fe_4_k_cu_c87a800c4cuda3std3__420unreachable_sentinelE,(_ZN34_INTERNAL_555330fe_4_k_cu_c87a800c4cuda3std6ranges3__45__cpo5ssizeE - _ZN34_INTERNAL_555330fe_4_k_cu_c87a800c4cuda3std3__420unreachable_sentinelE)
_ZN34_INTERNAL_555330fe_4_k_cu_c87a800c4cuda3std3__420unreachable_sentinelE:
	.zero		1
	.type		_ZN34_INTERNAL_555330fe_4_k_cu_c87a800c4cuda3std6ranges3__45__cpo5ssizeE,@object
	.size		_ZN34_INTERNAL_555330fe_4_k_cu_c87a800c4cuda3std6ranges3__45__cpo5ssizeE,(_ZN34_INTERNAL_555330fe_4_k_cu_c87a800c6thrust24THRUST_300001_SM_1000_NS12placeholders3_10E - _ZN34_INTERNAL_555330fe_4_k_cu_c87a800c4cuda3std6ranges3__45__cpo5ssizeE)
_ZN34_INTERNAL_555330fe_4_k_cu_c87a800c4cuda3std6ranges3__45__cpo5ssizeE:
	.zero		1
	.type		_ZN34_INTERNAL_555330fe_4_k_cu_c87a800c6thrust24THRUST_300001_SM_1000_NS12placeholders3_10E,@object
	.size		_ZN34_INTERNAL_555330fe_4_k_cu_c87a800c6thrust24THRUST_300001_SM_1000_NS12placeholders3_10E,(_ZN34_INTERNAL_555330fe_4_k_cu_c87a800c4cuda3std3__45__cpo5crendE - _ZN34_INTERNAL_555330fe_4_k_cu_c87a800c6thrust24THRUST_300001_SM_1000_NS12placeholders3_10E)
_ZN34_INTERNAL_555330fe_4_k_cu_c87a800c6thrust24THRUST_300001_SM_1000_NS12placeholders3_10E:
	.zero		1
	.type		_ZN34_INTERNAL_555330fe_4_k_cu_c87a800c4cuda3std3__45__cpo5crendE,@object
	.size		_ZN34_INTERNAL_555330fe_4_k_cu_c87a800c4cuda3std3__45__cpo5crendE,(_ZN34_INTERNAL_555330fe_4_k_cu_c87a800c4cuda3std6ranges3__45__cpo4prevE - _ZN34_INTERNAL_555330fe_4_k_cu_c87a800c4cuda3std3__45__cpo5crendE)
_ZN34_INTERNAL_555330fe_4_k_cu_c87a800c4cuda3std3__45__cpo5crendE:
	.zero		1
	.type		_ZN34_INTERNAL_555330fe_4_k_cu_c87a800c4cuda3std6ranges3__45__cpo4prevE,@object
	.size		_ZN34_INTERNAL_555330fe_4_k_cu_c87a800c4cuda3std6ranges3__45__cpo4prevE,(_ZN34_INTERNAL_555330fe_4_k_cu_c87a800c4cuda3std6ranges3__45__cpo9iter_moveE - _ZN34_INTERNAL_555330fe_4_k_cu_c87a800c4cuda3std6ranges3__45__cpo4prevE)
_ZN34_INTERNAL_555330fe_4_k_cu_c87a800c4cuda3std6ranges3__45__cpo4prevE:
	.zero		1
	.type		_ZN34_INTERNAL_555330fe_4_k_cu_c87a800c4cuda3std6ranges3__45__cpo9iter_moveE,@object
	.size		_ZN34_INTERNAL_555330fe_4_k_cu_c87a800c4cuda3std6ranges3__45__cpo9iter_moveE,(_ZN34_INTERNAL_555330fe_4_k_cu_c87a800c6thrust24THRUST_300001_SM_1000_NS12placeholders2_2E - _ZN34_INTERNAL_555330fe_4_k_cu_c87a800c4cuda3std6ranges3__45__cpo9iter_moveE)
_ZN34_INTERNAL_555330fe_4_k_cu_c87a800c4cuda3std6ranges3__45__cpo9iter_moveE:
	.zero		1
	.type		_ZN34_INTERNAL_555330fe_4_k_cu_c87a800c6thrust24THRUST_300001_SM_1000_NS12placeholders2_2E,@object
	.size		_ZN34_INTERNAL_555330fe_4_k_cu_c87a800c6thrust24THRUST_300001_SM_1000_NS12placeholders2_2E,(_ZN34_INTERNAL_555330fe_4_k_cu_c87a800c6thrust24THRUST_300001_SM_1000_NS12placeholders2_4E - _ZN34_INTERNAL_555330fe_4_k_cu_c87a800c6thrust24THRUST_300001_SM_1000_NS12placeholders2_2E)
_ZN34_INTERNAL_555330fe_4_k_cu_c87a800c6thrust24THRUST_300001_SM_1000_NS12placeholders2_2E:
	.zero		1
	.type		_ZN34_INTERNAL_555330fe_4_k_cu_c87a800c6thrust24THRUST_300001_SM_1000_NS12placeholders2_4E,@object
	.size		_ZN34_INTERNAL_555330fe_4_k_cu_c87a800c6thrust24THRUST_300001_SM_1000_NS12placeholders2_4E,(_ZN34_INTERNAL_555330fe_4_k_cu_c87a800c4cuda3std3__45__cpo3endE - _ZN34_INTERNAL_555330fe_4_k_cu_c87a800c6thrust24THRUST_300001_SM_1000_NS12placeholders2_4E)
_ZN34_INTERNAL_555330fe_4_k_cu_c87a800c6thrust24THRUST_300001_SM_1000_NS12placeholders2_4E:
	.zero		1
	.type		_ZN34_INTERNAL_555330fe_4_k_cu_c87a800c4cuda3std3__45__cpo3endE,@object
	.size		_ZN34_INTERNAL_555330fe_4_k_cu_c87a800c4cuda3std3__45__cpo3endE,(_ZN34_INTERNAL_555330fe_4_k_cu_c87a800c4cuda3std6ranges3__45__cpo3endE - _ZN34_INTERNAL_555330fe_4_k_cu_c87a800c4cuda3std3__45__cpo3endE)
_ZN34_INTERNAL_555330fe_4_k_cu_c87a800c4cuda3std3__45__cpo3endE:
	.zero		1
	.type		_ZN34_INTERNAL_555330fe_4_k_cu_c87a800c4cuda3std6ranges3__45__cpo3endE,@object
	.size		_ZN34_INTERNAL_555330fe_4_k_cu_c87a800c4cuda3std6ranges3__45__cpo3endE,(_ZN34_INTERNAL_555330fe_4_k_cu_c87a800c4cuda3std3__419piecewise_constructE - _ZN34_INTERNAL_555330fe_4_k_cu_c87a800c4cuda3std6ranges3__45__cpo3endE)
_ZN34_INTERNAL_555330fe_4_k_cu_c87a800c4cuda3std6ranges3__45__cpo3endE:
	.zero		1
	.type		_ZN34_INTERNAL_555330fe_4_k_cu_c87a800c4cuda3std3__419piecewise_constructE,@object
	.size		_ZN34_INTERNAL_555330fe_4_k_cu_c87a800c4cuda3std3__419piecewise_constructE,(_ZN34_INTERNAL_555330fe_4_k_cu_c87a800c4cuda3std6ranges3__45__cpo5cdataE - _ZN34_INTERNAL_555330fe_4_k_cu_c87a800c4cuda3std3__419piecewise_constructE)
_ZN34_INTERNAL_555330fe_4_k_cu_c87a800c4cuda3std3__419piecewise_constructE:
	.zero		1
	.type		_ZN34_INTERNAL_555330fe_4_k_cu_c87a800c4cuda3std6ranges3__45__cpo5cdataE,@object
	.size		_ZN34_INTERNAL_555330fe_4_k_cu_c87a800c4cuda3std6ranges3__45__cpo5cdataE,(_ZN34_INTERNAL_555330fe_4_k_cu_c87a800c6thrust24THRUST_300001_SM_1000_NS12placeholders2_8E - _ZN34_INTERNAL_555330fe_4_k_cu_c87a800c4cuda3std6ranges3__45__cpo5cdataE)
_ZN34_INTERNAL_555330fe_4_k_cu_c87a800c4cuda3std6ranges3__45__cpo5cdataE:
	.zero		1
	.type		_ZN34_INTERNAL_555330fe_4_k_cu_c87a800c6thrust24THRUST_300001_SM_1000_NS12placeholders2_8E,@object
	.size		_ZN34_INTERNAL_555330fe_4_k_cu_c87a800c6thrust24THRUST_300001_SM_1000_NS12placeholders2_8E,(_ZN34_INTERNAL_555330fe_4_k_cu_c87a800c4cuda3std3__45__cpo4rendE - _ZN34_INTERNAL_555330fe_4_k_cu_c87a800c6thrust24THRUST_300001_SM_1000_NS12placeholders2_8E)
_ZN34_INTERNAL_555330fe_4_k_cu_c87a800c6thrust24THRUST_300001_SM_1000_NS12placeholders2_8E:
	.zero		1
	.type		_ZN34_INTERNAL_555330fe_4_k_cu_c87a800c4cuda3std3__45__cpo4rendE,@object
	.size		_ZN34_INTERNAL_555330fe_4_k_cu_c87a800c4cuda3std3__45__cpo4rendE,(_ZN34_INTERNAL_555330fe_4_k_cu_c87a800c4cuda3std6ranges3__45__cpo9iter_swapE - _ZN34_INTERNAL_555330fe_4_k_cu_c87a800c4cuda3std3__45__cpo4rendE)
_ZN34_INTERNAL_555330fe_4_k_cu_c87a800c4cuda3std3__45__cpo4rendE:
	.zero		1
	.type		_ZN34_INTERNAL_555330fe_4_k_cu_c87a800c4cuda3std6ranges3__45__cpo9iter_swapE,@object
	.size		_ZN34_INTERNAL_555330fe_4_k_cu_c87a800c4cuda3std6ranges3__45__cpo9iter_swapE,(_ZN34_INTERNAL_555330fe_4_k_cu_c87a800c4cuda3std3__48unexpectE - _ZN34_INTERNAL_555330fe_4_k_cu_c87a800c4cuda3std6ranges3__45__cpo9iter_swapE)
_ZN34_INTERNAL_555330fe_4_k_cu_c87a800c4cuda3std6ranges3__45__cpo9iter_swapE:
	.zero		1
	.type		_ZN34_INTERNAL_555330fe_4_k_cu_c87a800c4cuda3std3__48unexpectE,@object
	.size		_ZN34_INTERNAL_555330fe_4_k_cu_c87a800c4cuda3std3__48unexpectE,(_ZN34_INTERNAL_555330fe_4_k_cu_c87a800c6thrust24THRUST_300001_SM_1000_NS6system6detail10sequential3seqE - _ZN34_INTERNAL_555330fe_4_k_cu_c87a800c4cuda3std3__48unexpectE)
_ZN34_INTERNAL_555330fe_4_k_cu_c87a800c4cuda3std3__48unexpectE:
	.zero		1
	.type		_ZN34_INTERNAL_555330fe_4_k_cu_c87a800c6thrust24THRUST_300001_SM_1000_NS6system6detail10sequential3seqE,@object
	.size		_ZN34_INTERNAL_555330fe_4_k_cu_c87a800c6thrust24THRUST_300001_SM_1000_NS6system6detail10sequential3seqE,(.L_29 - _ZN34_INTERNAL_555330fe_4_k_cu_c87a800c6thrust24THRUST_300001_SM_1000_NS6system6detail10sequential3seqE)
_ZN34_INTERNAL_555330fe_4_k_cu_c87a800c6thrust24THRUST_300001_SM_1000_NS6system6detail10sequential3seqE:
	.zero		1
.L_29:


//--------------------- .nv.shared._Z28D_heapBasedButterflyCountingPxPiS0_iiiiiPyS0_S0_ii --------------------------
	.section	.nv.shared._Z28D_heapBasedButterflyCountingPxPiS0_iiiiiPyS0_S0_ii,"aw",@nobits
	.sectionflags	@""
	.align	8
.nv.shared._Z28D_heapBasedButterflyCountingPxPiS0_iiiiiPyS0_S0_ii:
	.zero		1432


//--------------------- .nv.constant0._ZN3cub18CUB_300001_SM_10006detail11EmptyKernelIvEEvv --------------------------
	.section	.nv.constant0._ZN3cub18CUB_300001_SM_10006detail11EmptyKernelIvEEvv,"a",@progbits
	.sectionflags	@""
	.align	4
.nv.constant0._ZN3cub18CUB_300001_SM_10006detail11EmptyKernelIvEEvv:
	.zero		896


//--------------------- .nv.constant0._Z28D_heapBasedButterflyCountingPxPiS0_iiiiiPyS0_S0_ii --------------------------
	.section	.nv.constant0._Z28D_heapBasedButterflyCountingPxPiS0_iiiiiPyS0_S0_ii,"a",@progbits
	.sectionflags	@""
	.align	4
.nv.constant0._Z28D_heapBasedButterflyCountingPxPiS0_iiiiiPyS0_S0_ii:
	.zero		976


//--------------------- SYMBOLS --------------------------

	.type		.nv.reservedSmem.offset0,@object
	.size		.nv.reservedSmem.offset0,0x4
	.type		.nv.reservedSmem.cap,@object
	.size		.nv.reservedSmem.cap,0x4
